	.target	sm_90a

	.elftype	@"ET_EXEC"


//--------------------- .note.nv.tkinfo           --------------------------
	.section	.note.nv.tkinfo,"",@"SHT_NOTE"
	.sectionflags	@"SHF_NOTE_NV_TKINFO"
	.tkinfo
        /*0018*/ 	.word	0x00000002
        /*0030*/ 	.string	""
        /*0030*/ 	.string	"ptxas"
        /*0030*/ 	.string	"Cuda compilation tools, release 13.0, V13.0.88"
        /*0030*/ 	.string	"Build cuda_13.0.r13.0/compiler.36424714_0"
        /*0030*/ 	.string	"-arch sm_90a -m 64 "



//--------------------- .note.nv.cuinfo           --------------------------
	.section	.note.nv.cuinfo,"",@"SHT_NOTE"
	.sectionflags	@"SHF_NOTE_NV_CUINFO"
        /*0018*/ 	.short	0x0002
        /*001a*/ 	.short	0x005a
        /*001c*/ 	.short	0x0082
	.zero		2


//--------------------- .nv.info                  --------------------------
	.section	.nv.info,"",@"SHT_CUDA_INFO"
	.align	4


	//----- nvinfo : EIATTR_REGCOUNT
	.align		4
        /*0000*/ 	.byte	0x04, 0x2f
        /*0002*/ 	.short	(.L_12 - .L_11)
	.align		4
.L_11:
        /*0004*/ 	.word	index@(_ZN7cutlass13device_kernelINS_4gemm6kernel13GemmUniversalIN4cute5tupleIJiiiiEEENS1_10collective13CollectiveMmaINS1_37MainloopSm90TmaGmmaWarpSpecializedFP8ILi3ENS5_IJNS4_1CILi1EEENSA_ILi2EEESB_EEENS1_32KernelTmaWarpSpecializedPingpongEEENS5_IJNSA_ILi64EEESG_SG_EEENS_12float_e4m3_tENS5_IJlSB_lEEESI_SJ_NS4_8TiledMMAINS4_8MMA_AtomIJNS4_4SM904GMMA30MMA_64x64x32_F32E4M3E4M3_SS_TNILNSN_7ScaleInE1ELSP_1EEEEEENS4_6LayoutINS5_IJSB_SB_SB_EEENS5_IJNSA_ILi0EEESU_SU_EEEEENS5_IJNS4_10UnderscoreESX_SX_EEEEENS4_23SM90_TMA_LOAD_MULTICASTENS4_14ComposedLayoutINS4_7SwizzleILi2ELi4ELi3EEENS4_18smem_ptr_flag_bitsILi8EEENSS_INS5_IJNSA_ILi8EEESG_EEENS5_IJSG_SB_EEEEEEEvNS4_8identityENS4_13SM90_TMA_LOADES1A_vS1B_EENS_8epilogue10collective6detail29Sm90TmaWarpSpecializedAdapterINS1F_15DefaultEpilogueISI_SJ_SJ_NS1E_6thread17LinearCombinationISI_Li1EffLNS1J_9ScaleType4KindE0ELNS_15FloatRoundStyleE2ESI_EENS1_15EpilogueDefaultEEEEEvvEEEEvNT_6ParamsE)
        /*0008*/ 	.word	0x000000a8


	//----- nvinfo : EIATTR_FRAME_SIZE
	.align		4
.L_12:
        /*000c*/ 	.byte	0x04, 0x11
        /*000e*/ 	.short	(.L_14 - .L_13)
	.align		4
.L_13:
        /*0010*/ 	.word	index@(_ZN7cutlass13device_kernelINS_4gemm6kernel13GemmUniversalIN4cute5tupleIJiiiiEEENS1_10collective13CollectiveMmaINS1_37MainloopSm90TmaGmmaWarpSpecializedFP8ILi3ENS5_IJNS4_1CILi1EEENSA_ILi2EEESB_EEENS1_32KernelTmaWarpSpecializedPingpongEEENS5_IJNSA_ILi64EEESG_SG_EEENS_12float_e4m3_tENS5_IJlSB_lEEESI_SJ_NS4_8TiledMMAINS4_8MMA_AtomIJNS4_4SM904GMMA30MMA_64x64x32_F32E4M3E4M3_SS_TNILNSN_7ScaleInE1ELSP_1EEEEEENS4_6LayoutINS5_IJSB_SB_SB_EEENS5_IJNSA_ILi0EEESU_SU_EEEEENS5_IJNS4_10UnderscoreESX_SX_EEEEENS4_23SM90_TMA_LOAD_MULTICASTENS4_14ComposedLayoutINS4_7SwizzleILi2ELi4ELi3EEENS4_18smem_ptr_flag_bitsILi8EEENSS_INS5_IJNSA_ILi8EEESG_EEENS5_IJSG_SB_EEEEEEEvNS4_8identityENS4_13SM90_TMA_LOADES1A_vS1B_EENS_8epilogue10collective6detail29Sm90TmaWarpSpecializedAdapterINS1F_15DefaultEpilogueISI_SJ_SJ_NS1E_6thread17LinearCombinationISI_Li1EffLNS1J_9ScaleType4KindE0ELNS_15FloatRoundStyleE2ESI_EENS1_15EpilogueDefaultEEEEEvvEEEEvNT_6ParamsE)
        /*0014*/ 	.word	0x00000000


	//----- nvinfo : EIATTR_MIN_STACK_SIZE
	.align		4
.L_14:
        /*0018*/ 	.byte	0x04, 0x12
        /*001a*/ 	.short	(.L_16 - .L_15)
	.align		4
.L_15:
        /*001c*/ 	.word	index@(_ZN7cutlass13device_kernelINS_4gemm6kernel13GemmUniversalIN4cute5tupleIJiiiiEEENS1_10collective13CollectiveMmaINS1_37MainloopSm90TmaGmmaWarpSpecializedFP8ILi3ENS5_IJNS4_1CILi1EEENSA_ILi2EEESB_EEENS1_32KernelTmaWarpSpecializedPingpongEEENS5_IJNSA_ILi64EEESG_SG_EEENS_12float_e4m3_tENS5_IJlSB_lEEESI_SJ_NS4_8TiledMMAINS4_8MMA_AtomIJNS4_4SM904GMMA30MMA_64x64x32_F32E4M3E4M3_SS_TNILNSN_7ScaleInE1ELSP_1EEEEEENS4_6LayoutINS5_IJSB_SB_SB_EEENS5_IJNSA_ILi0EEESU_SU_EEEEENS5_IJNS4_10UnderscoreESX_SX_EEEEENS4_23SM90_TMA_LOAD_MULTICASTENS4_14ComposedLayoutINS4_7SwizzleILi2ELi4ELi3EEENS4_18smem_ptr_flag_bitsILi8EEENSS_INS5_IJNSA_ILi8EEESG_EEENS5_IJSG_SB_EEEEEEEvNS4_8identityENS4_13SM90_TMA_LOADES1A_vS1B_EENS_8epilogue10collective6detail29Sm90TmaWarpSpecializedAdapterINS1F_15DefaultEpilogueISI_SJ_SJ_NS1E_6thread17LinearCombinationISI_Li1EffLNS1J_9ScaleType4KindE0ELNS_15FloatRoundStyleE2ESI_EENS1_15EpilogueDefaultEEEEEvvEEEEvNT_6ParamsE)
        /*0020*/ 	.word	0x00000000
.L_16:


//--------------------- .nv.compat                --------------------------
	.section	.nv.compat,"",@"SHT_CUDA_COMPAT_INFO"
	.align	4
        /*0000*/ 	.byte	0x02, 0x09, 0x01, 0x00, 0x02, 0x02, 0x04, 0x00, 0x02, 0x05, 0x05, 0x00, 0x03, 0x07, 0x01, 0x01
        /*0010*/ 	.byte	0x02, 0x03, 0x01, 0x00, 0x02, 0x06, 0x01, 0x00, 0x04, 0x0b, 0x08, 0x00, 0x00, 0x00, 0x00, 0x00
        /*0020*/ 	.byte	0x00, 0x00, 0x00, 0x00


//--------------------- .nv.info._ZN7cutlass13device_kernelINS_4gemm6kernel13GemmUniversalIN4cute5tupleIJiiiiEEENS1_10collective13CollectiveMmaINS1_37MainloopSm90TmaGmmaWarpSpecializedFP8ILi3ENS5_IJNS4_1CILi1EEENSA_ILi2EEESB_EEENS1_32KernelTmaWarpSpecializedPingpongEEENS5_IJNSA_ILi64EEESG_SG_EEENS_12float_e4m3_tENS5_IJlSB_lEEESI_SJ_NS4_8TiledMMAINS4_8MMA_AtomIJNS4_4SM904GMMA30MMA_64x64x32_F32E4M3E4M3_SS_TNILNSN_7ScaleInE1ELSP_1EEEEEENS4_6LayoutINS5_IJSB_SB_SB_EEENS5_IJNSA_ILi0EEESU_SU_EEEEENS5_IJNS4_10UnderscoreESX_SX_EEEEENS4_23SM90_TMA_LOAD_MULTICASTENS4_14ComposedLayoutINS4_7SwizzleILi2ELi4ELi3EEENS4_18smem_ptr_flag_bitsILi8EEENSS_INS5_IJNSA_ILi8EEESG_EEENS5_IJSG_SB_EEEEEEEvNS4_8identityENS4_13SM90_TMA_LOADES1A_vS1B_EENS_8epilogue10collective6detail29Sm90TmaWarpSpecializedAdapterINS1F_15DefaultEpilogueISI_SJ_SJ_NS1E_6thread17LinearCombinationISI_Li1EffLNS1J_9ScaleType4KindE0ELNS_15FloatRoundStyleE2ESI_EENS1_15EpilogueDefaultEEEEEvvEEEEvNT_6ParamsE --------------------------
	.section	.nv.info._ZN7cutlass13device_kernelINS_4gemm6kernel13GemmUniversalIN4cute5tupleIJiiiiEEENS1_10collective13CollectiveMmaINS1_37MainloopSm90TmaGmmaWarpSpecializedFP8ILi3ENS5_IJNS4_1CILi1EEENSA_ILi2EEESB_EEENS1_32KernelTmaWarpSpecializedPingpongEEENS5_IJNSA_ILi64EEESG_SG_EEENS_12float_e4m3_tENS5_IJlSB_lEEESI_SJ_NS4_8TiledMMAINS4_8MMA_AtomIJNS4_4SM904GMMA30MMA_64x64x32_F32E4M3E4M3_SS_TNILNSN_7ScaleInE1ELSP_1EEEEEENS4_6LayoutINS5_IJSB_SB_SB_EEENS5_IJNSA_ILi0EEESU_SU_EEEEENS5_IJNS4_10UnderscoreESX_SX_EEEEENS4_23SM90_TMA_LOAD_MULTICASTENS4_14ComposedLayoutINS4_7SwizzleILi2ELi4ELi3EEENS4_18smem_ptr_flag_bitsILi8EEENSS_INS5_IJNSA_ILi8EEESG_EEENS5_IJSG_SB_EEEEEEEvNS4_8identityENS4_13SM90_TMA_LOADES1A_vS1B_EENS_8epilogue10collective6detail29Sm90TmaWarpSpecializedAdapterINS1F_15DefaultEpilogueISI_SJ_SJ_NS1E_6thread17LinearCombinationISI_Li1EffLNS1J_9ScaleType4KindE0ELNS_15FloatRoundStyleE2ESI_EENS1_15EpilogueDefaultEEEEEvvEEEEvNT_6ParamsE,"",@"SHT_CUDA_INFO"
	.sectionflags	@""
	.align	4


	//----- nvinfo : EIATTR_CUDA_API_VERSION
	.align		4
        /*0000*/ 	.byte	0x04, 0x37
        /*0002*/ 	.short	(.L_18 - .L_17)
.L_17:
        /*0004*/ 	.word	0x00000082


	//----- nvinfo : EIATTR_KPARAM_INFO
	.align		4
.L_18:
        /*0008*/ 	.byte	0x04, 0x17
        /*000a*/ 	.short	(.L_20 - .L_19)
.L_19:
        /*000c*/ 	.word	0x00000000
        /*0010*/ 	.short	0x0000
        /*0012*/ 	.short	0x0070
        /*0014*/ 	.byte	0x00, 0xf0, 0x01, 0x10


	//----- nvinfo : EIATTR_SPARSE_MMA_MASK
	.align		4
.L_20:
        /*0018*/ 	.byte	0x03, 0x50
        /*001a*/ 	.short	0x0000


	//----- nvinfo : EIATTR_MAXREG_COUNT
	.align		4
        /*001c*/ 	.byte	0x03, 0x1b
        /*001e*/ 	.short	0x00a8


	//----- nvinfo : EIATTR_NUM_BARRIERS
	.align		4
        /*0020*/ 	.byte	0x02, 0x4c
        /*0022*/ 	.byte	0x01
	.zero		1


	//----- nvinfo : EIATTR_MERCURY_ISA_VERSION
	.align		4
        /*0024*/ 	.byte	0x03, 0x5f
        /*0026*/ 	.short	0x0101


	//----- nvinfo : EIATTR_INT_WARP_WIDE_INSTR_OFFSETS
	.align		4
        /*0028*/ 	.byte	0x04, 0x31
        /*002a*/ 	.short	(.L_22 - .L_21)


	//   ....[0]....
.L_21:
        /*002c*/ 	.word	0x000004b0


	//   ....[1]....
        /*0030*/ 	.word	0x000004f0


	//   ....[2]....
        /*0034*/ 	.word	0x00000620


	//   ....[3]....
        /*0038*/ 	.word	0x00000650


	//   ....[4]....
        /*003c*/ 	.word	0x00000660


	//   ....[5]....
        /*0040*/ 	.word	0x00000670


	//   ....[6]....
        /*0044*/ 	.word	0x000006f0


	//   ....[7]....
        /*0048*/ 	.word	0x00000740


	//   ....[8]....
        /*004c*/ 	.word	0x000026d0


	//----- nvinfo : EIATTR_COOP_GROUP_MASK_REGIDS
	.align		4
.L_22:
        /*0050*/ 	.byte	0x04, 0x29
        /*0052*/ 	.short	(.L_24 - .L_23)


	//   ....[0]....
.L_23:
        /*0054*/ 	.word	0xffffffff


	//   ....[1]....
        /*0058*/ 	.word	0xffffffff


	//   ....[2]....
        /*005c*/ 	.word	0xffffffff


	//   ....[3]....
        /*0060*/ 	.word	0xffffffff


	//   ....[4]....
        /*0064*/ 	.word	0xffffffff


	//   ....[5]....
        /*0068*/ 	.word	0xffffffff


	//   ....[6]....
        /*006c*/ 	.word	0xffffffff


	//----- nvinfo : EIATTR_COOP_GROUP_INSTR_OFFSETS
	.align		4
.L_24:
        /*0070*/ 	.byte	0x04, 0x28
        /*0072*/ 	.short	(.L_26 - .L_25)


	//   ....[0]....
.L_25:
        /*0074*/ 	.word	0x00000060


	//   ....[1]....
        /*0078*/ 	.word	0x00000070


	//   ....[2]....
        /*007c*/ 	.word	0x00000130


	//   ....[3]....
        /*0080*/ 	.word	0x000002b0


	//   ....[4]....
        /*0084*/ 	.word	0x000002f0


	//   ....[5]....
        /*0088*/ 	.word	0x00000370


	//   ....[6]....
        /*008c*/ 	.word	0x000008b0


	//----- nvinfo : EIATTR_REG_RECONFIG
	.align		4
.L_26:
        /*0090*/ 	.byte	0x01, 0x54
	.zero		2


	//----- nvinfo : EIATTR_MBARRIER_INSTR_OFFSETS
	.align		4
        /*0094*/ 	.byte	0x04, 0x39
        /*0096*/ 	.short	(.L_28 - .L_27)


	//   ....[0]....
.L_27:
        /*0098*/ 	.word	0x00000240
        /*009c*/ 	.word	0x000000ff
        /*00a0*/ 	.word	0x00000000
        /*00a4*/ 	.short	0x0100
        /*00a6*/ 	.byte	0x08
	.zero		1


	//   ....[1]....
        /*00a8*/ 	.word	0x00000250
        /*00ac*/ 	.word	0x000000ff
        /*00b0*/ 	.word	0x00000018
        /*00b4*/ 	.short	0x0100
        /*00b6*/ 	.byte	0x08
	.zero		1


	//   ....[2]....
        /*00b8*/ 	.word	0x00000260
        /*00bc*/ 	.word	0x000000ff
        /*00c0*/ 	.word	0x00000008
        /*00c4*/ 	.short	0x0100
        /*00c6*/ 	.byte	0x08
	.zero		1


	//   ....[3]....
        /*00c8*/ 	.word	0x00000270
        /*00cc*/ 	.word	0x000000ff
        /*00d0*/ 	.word	0x00000020
        /*00d4*/ 	.short	0x0100
        /*00d6*/ 	.byte	0x08
	.zero		1


	//   ....[4]....
        /*00d8*/ 	.word	0x00000280
        /*00dc*/ 	.word	0x000000ff
        /*00e0*/ 	.word	0x00000010
        /*00e4*/ 	.short	0x0100
        /*00e6*/ 	.byte	0x08
	.zero		1


	//   ....[5]....
        /*00e8*/ 	.word	0x00000290
        /*00ec*/ 	.word	0x000000ff
        /*00f0*/ 	.word	0x00000028
        /*00f4*/ 	.short	0x0100
        /*00f6*/ 	.byte	0x08
	.zero		1


	//   ....[6]....
        /*00f8*/ 	.word	0x00000770
        /*00fc*/ 	.word	0x000000ff
        /*0100*/ 	.word	0x00000060
        /*0104*/ 	.short	0x0100
        /*0106*/ 	.byte	0x08
	.zero		1


	//   ....[7]....
        /*0108*/ 	.word	0x00000800
        /*010c*/ 	.word	0x000000ff
        /*0110*/ 	.word	0x00000068
        /*0114*/ 	.short	0x0100
        /*0116*/ 	.byte	0x08
	.zero		1


	//   ....[8]....
        /*0118*/ 	.word	0x00000830
        /*011c*/ 	.word	0x000000ff
        /*0120*/ 	.word	0x00000040
        /*0124*/ 	.short	0x0100
        /*0126*/ 	.byte	0x09
	.zero		1


	//   ....[9]....
        /*0128*/ 	.word	0x00000840
        /*012c*/ 	.word	0x000000ff
        /*0130*/ 	.word	0x00000048
        /*0134*/ 	.short	0x0100
        /*0136*/ 	.byte	0x09
	.zero		1


	//   ....[10]....
        /*0138*/ 	.word	0x00000850
        /*013c*/ 	.word	0x000000ff
        /*0140*/ 	.word	0x00000050
        /*0144*/ 	.short	0x0100
        /*0146*/ 	.byte	0x09
	.zero		1


	//   ....[11]....
        /*0148*/ 	.word	0x00000860
        /*014c*/ 	.word	0x000000ff
        /*0150*/ 	.word	0x00000058
        /*0154*/ 	.short	0x0100
        /*0156*/ 	.byte	0x09
	.zero		1


	//   ....[12]....
        /*0158*/ 	.word	0x00001640
        /*015c*/ 	.word	0x000000ff
        /*0160*/ 	.word	0xfffffff8
        /*0164*/ 	.short	0x010a
        /*0166*/ 	.byte	0x0f
	.zero		1


	//   ....[13]....
        /*0168*/ 	.word	0x00001920
        /*016c*/ 	.word	0x000000ff
        /*0170*/ 	.word	0x00000000
        /*0174*/ 	.short	0x010a
        /*0176*/ 	.byte	0x06
	.zero		1


	//   ....[14]....
        /*0178*/ 	.word	0x00001960
        /*017c*/ 	.word	0x000000ff
        /*0180*/ 	.word	0x00000000
        /*0184*/ 	.short	0x010a
        /*0186*/ 	.byte	0x06
	.zero		1


	//   ....[15]....
        /*0188*/ 	.word	0x00001ee0
        /*018c*/ 	.word	0x000000ff
        /*0190*/ 	.word	0x00000000
        /*0194*/ 	.short	0x010a
        /*0196*/ 	.byte	0x09
	.zero		1


	//   ....[16]....
        /*0198*/ 	.word	0x00001f20
        /*019c*/ 	.word	0x000000ff
        /*01a0*/ 	.word	0x00000000
        /*01a4*/ 	.short	0x010a
        /*01a6*/ 	.byte	0x09
	.zero		1


	//   ....[17]....
        /*01a8*/ 	.word	0x00002300
        /*01ac*/ 	.word	0x00000013
        /*01b0*/ 	.word	0x00000000
        /*01b4*/ 	.short	0x0101
        /*01b6*/ 	.byte	0x3f
	.zero		1


	//   ....[18]....
        /*01b8*/ 	.word	0x00002670
        /*01bc*/ 	.word	0x0000000f
        /*01c0*/ 	.word	0x00000000
        /*01c4*/ 	.short	0x0101
        /*01c6*/ 	.byte	0x17
	.zero		1


	//   ....[19]....
        /*01c8*/ 	.word	0x00002780
        /*01cc*/ 	.word	0x0000000f
        /*01d0*/ 	.word	0x00000000
        /*01d4*/ 	.short	0x0101
        /*01d6*/ 	.byte	0x3f
	.zero		1


	//   ....[20]....
        /*01d8*/ 	.word	0x00002830
        /*01dc*/ 	.word	0x000000ff
        /*01e0*/ 	.word	0x00000008
        /*01e4*/ 	.short	0x010a
        /*01e6*/ 	.byte	0x0f
	.zero		1


	//   ....[21]....
        /*01e8*/ 	.word	0x00005090
        /*01ec*/ 	.word	0x00000004
        /*01f0*/ 	.word	0x00000000
        /*01f4*/ 	.short	0x0101
        /*01f6*/ 	.byte	0x17
	.zero		1


	//   ....[22]....
        /*01f8*/ 	.word	0x000059b0
        /*01fc*/ 	.word	0x00000013
        /*0200*/ 	.word	0x00000018
        /*0204*/ 	.short	0x010a
        /*0206*/ 	.byte	0x3f
	.zero		1


	//   ....[23]....
        /*0208*/ 	.word	0x00005d30
        /*020c*/ 	.word	0x0000000a
        /*0210*/ 	.word	0x00000068
        /*0214*/ 	.short	0x0101
        /*0216*/ 	.byte	0x3f
	.zero		1


	//   ....[24]....
        /*0218*/ 	.word	0x00006490
        /*021c*/ 	.word	0x00000007
        /*0220*/ 	.word	0x00000000
        /*0224*/ 	.short	0x010a
        /*0226*/ 	.byte	0x3f
	.zero		1


	//   ....[25]....
        /*0228*/ 	.word	0x00006510
        /*022c*/ 	.word	0x00000006
        /*0230*/ 	.word	0x00000000
        /*0234*/ 	.short	0x010a
        /*0236*/ 	.byte	0x3f
	.zero		1


	//   ....[26]....
        /*0238*/ 	.word	0x000065a0
        /*023c*/ 	.word	0x00000003
        /*0240*/ 	.word	0x00000000
        /*0244*/ 	.short	0x010a
        /*0246*/ 	.byte	0x3f
	.zero		1


	//   ....[27]....
        /*0248*/ 	.word	0x00006610
        /*024c*/ 	.word	0x0000000f
        /*0250*/ 	.word	0xfffffff8
        /*0254*/ 	.short	0x010a
        /*0256*/ 	.byte	0x3f
	.zero		1


	//   ....[28]....
        /*0258*/ 	.word	0x00006670
        /*025c*/ 	.word	0x0000000f
        /*0260*/ 	.word	0x00000000
        /*0264*/ 	.short	0x010a
        /*0266*/ 	.byte	0x3f
	.zero		1


	//   ....[29]....
        /*0268*/ 	.word	0x000066d0
        /*026c*/ 	.word	0x00000013
        /*0270*/ 	.word	0x00000000
        /*0274*/ 	.short	0x010a
        /*0276*/ 	.byte	0x3f
	.zero		1


	//   ....[30]....
        /*0278*/ 	.word	0x00006730
        /*027c*/ 	.word	0x0000000f
        /*0280*/ 	.word	0x00000008
        /*0284*/ 	.short	0x010a
        /*0286*/ 	.byte	0x3f
	.zero		1


	//   ....[31]....
        /*0288*/ 	.word	0x00006800
        /*028c*/ 	.word	0x00000013
        /*0290*/ 	.word	0x00000018
        /*0294*/ 	.short	0x010a
        /*0296*/ 	.byte	0x3f
	.zero		1


	//   ....[32]....
        /*0298*/ 	.word	0x000068e0
        /*029c*/ 	.word	0x00000007
        /*02a0*/ 	.word	0x00000000
        /*02a4*/ 	.short	0x010a
        /*02a6*/ 	.byte	0x3f
	.zero		1


	//   ....[33]....
        /*02a8*/ 	.word	0x00006930
        /*02ac*/ 	.word	0x00000006
        /*02b0*/ 	.word	0x00000000
        /*02b4*/ 	.short	0x010a
        /*02b6*/ 	.byte	0x3f
	.zero		1


	//----- nvinfo : EIATTR_NUM_MBARRIERS
	.align		4
.L_28:
        /*02b8*/ 	.byte	0x03, 0x38
        /*02ba*/ 	.short	0x000c


	//----- nvinfo : EIATTR_EXIT_INSTR_OFFSETS
	.align		4
        /*02bc*/ 	.byte	0x04, 0x1c
        /*02be*/ 	.short	(.L_30 - .L_29)


	//   ....[0]....
.L_29:
        /*02c0*/ 	.word	0x00001300


	//   ....[1]....
        /*02c4*/ 	.word	0x00001360


	//   ....[2]....
        /*02c8*/ 	.word	0x000056a0


	//   ....[3]....
        /*02cc*/ 	.word	0x000056d0


	//   ....[4]....
        /*02d0*/ 	.word	0x000065f0


	//----- nvinfo : EIATTR_MAX_THREADS
	.align		4
.L_30:
        /*02d4*/ 	.byte	0x04, 0x05
        /*02d6*/ 	.short	(.L_32 - .L_31)
.L_31:
        /*02d8*/ 	.word	0x00000180
        /*02dc*/ 	.word	0x00000001
        /*02e0*/ 	.word	0x00000001


	//----- nvinfo : EIATTR_CRS_STACK_SIZE
	.align		4
.L_32:
        /*02e4*/ 	.byte	0x04, 0x1e
        /*02e6*/ 	.short	(.L_34 - .L_33)
.L_33:
        /*02e8*/ 	.word	0x00000000


	//----- nvinfo : EIATTR_CBANK_PARAM_SIZE
	.align		4
.L_34:
        /*02ec*/ 	.byte	0x03, 0x19
        /*02ee*/ 	.short	0x0470


	//----- nvinfo : EIATTR_PARAM_CBANK
	.align		4
        /*02f0*/ 	.byte	0x04, 0x0a
        /*02f2*/ 	.short	(.L_36 - .L_35)
	.align		4
.L_35:
        /*02f4*/ 	.word	index@(.nv.constant0._ZN7cutlass13device_kernelINS_4gemm6kernel13GemmUniversalIN4cute5tupleIJiiiiEEENS1_10collective13CollectiveMmaINS1_37MainloopSm90TmaGmmaWarpSpecializedFP8ILi3ENS5_IJNS4_1CILi1EEENSA_ILi2EEESB_EEENS1_32KernelTmaWarpSpecializedPingpongEEENS5_IJNSA_ILi64EEESG_SG_EEENS_12float_e4m3_tENS5_IJlSB_lEEESI_SJ_NS4_8TiledMMAINS4_8MMA_AtomIJNS4_4SM904GMMA30MMA_64x64x32_F32E4M3E4M3_SS_TNILNSN_7ScaleInE1ELSP_1EEEEEENS4_6LayoutINS5_IJSB_SB_SB_EEENS5_IJNSA_ILi0EEESU_SU_EEEEENS5_IJNS4_10UnderscoreESX_SX_EEEEENS4_23SM90_TMA_LOAD_MULTICASTENS4_14ComposedLayoutINS4_7SwizzleILi2ELi4ELi3EEENS4_18smem_ptr_flag_bitsILi8EEENSS_INS5_IJNSA_ILi8EEESG_EEENS5_IJSG_SB_EEEEEEEvNS4_8identityENS4_13SM90_TMA_LOADES1A_vS1B_EENS_8epilogue10collective6detail29Sm90TmaWarpSpecializedAdapterINS1F_15DefaultEpilogueISI_SJ_SJ_NS1E_6thread17LinearCombinationISI_Li1EffLNS1J_9ScaleType4KindE0ELNS_15FloatRoundStyleE2ESI_EENS1_15EpilogueDefaultEEEEEvvEEEEvNT_6ParamsE)
        /*02f8*/ 	.short	0x0210
        /*02fa*/ 	.short	0x0470


	//----- nvinfo : EIATTR_SW_WAR
	.align		4
.L_36:
        /*02fc*/ 	.byte	0x04, 0x36
        /*02fe*/ 	.short	(.L_38 - .L_37)
.L_37:
        /*0300*/ 	.word	0x00000008
.L_38:


//--------------------- .nv.callgraph             --------------------------
	.section	.nv.callgraph,"",@"SHT_CUDA_CALLGRAPH"
	.align	4
	.sectionentsize	8
	.align		4
        /*0000*/ 	.word	0x00000000
	.align		4
        /*0004*/ 	.word	0xffffffff
	.align		4
        /*0008*/ 	.word	0x00000000
	.align		4
        /*000c*/ 	.word	0xfffffffe
	.align		4
        /*0010*/ 	.word	0x00000000
	.align		4
        /*0014*/ 	.word	0xfffffffd
	.align		4
        /*0018*/ 	.word	0x00000000
	.align		4
        /*001c*/ 	.word	0xfffffffc


//--------------------- .nv.constant4             --------------------------
	.section	.nv.constant4,"a",@progbits
	.align	8
	.align		8
.nv.constant4:
        /*0000*/ 	.dword	_ZN39_INTERNAL_cf8de6da_4_k_cu_80037997_28974cuda3std3__45__cpo5beginE
	.align		8
        /*0008*/ 	.dword	_ZN39_INTERNAL_cf8de6da_4_k_cu_80037997_28974cuda3std3__45__cpo3endE
	.align		8
        /*0010*/ 	.dword	_ZN39_INTERNAL_cf8de6da_4_k_cu_80037997_28974cuda3std3__45__cpo6cbeginE
	.align		8
        /*0018*/ 	.dword	_ZN39_INTERNAL_cf8de6da_4_k_cu_80037997_28974cuda3std3__45__cpo4cendE
	.align		8
        /*0020*/ 	.dword	_ZN39_INTERNAL_cf8de6da_4_k_cu_80037997_28974cuda3std3__441_GLOBAL__N__cf8de6da_4_k_cu_80037997_28976ignoreE
	.align		8
        /*0028*/ 	.dword	_ZN39_INTERNAL_cf8de6da_4_k_cu_80037997_28974cuda3std3__419piecewise_constructE
	.align		8
        /*0030*/ 	.dword	_ZN39_INTERNAL_cf8de6da_4_k_cu_80037997_28974cuda3std3__48in_placeE
	.align		8
        /*0038*/ 	.dword	_ZN39_INTERNAL_cf8de6da_4_k_cu_80037997_28974cuda3std6ranges3__45__cpo4swapE
	.align		8
        /*0040*/ 	.dword	_ZN39_INTERNAL_cf8de6da_4_k_cu_80037997_28974cuda3std6ranges3__45__cpo9iter_moveE
	.align		8
        /*0048*/ 	.dword	_ZN39_INTERNAL_cf8de6da_4_k_cu_80037997_28974cute7productE
	.align		8
        /*0050*/ 	.dword	_ZN39_INTERNAL_cf8de6da_4_k_cu_80037997_28974cute1_E


//--------------------- .text._ZN7cutlass13device_kernelINS_4gemm6kernel13GemmUniversalIN4cute5tupleIJiiiiEEENS1_10collective13CollectiveMmaINS1_37MainloopSm90TmaGmmaWarpSpecializedFP8ILi3ENS5_IJNS4_1CILi1EEENSA_ILi2EEESB_EEENS1_32KernelTmaWarpSpecializedPingpongEEENS5_IJNSA_ILi64EEESG_SG_EEENS_12float_e4m3_tENS5_IJlSB_lEEESI_SJ_NS4_8TiledMMAINS4_8MMA_AtomIJNS4_4SM904GMMA30MMA_64x64x32_F32E4M3E4M3_SS_TNILNSN_7ScaleInE1ELSP_1EEEEEENS4_6LayoutINS5_IJSB_SB_SB_EEENS5_IJNSA_ILi0EEESU_SU_EEEEENS5_IJNS4_10UnderscoreESX_SX_EEEEENS4_23SM90_TMA_LOAD_MULTICASTENS4_14ComposedLayoutINS4_7SwizzleILi2ELi4ELi3EEENS4_18smem_ptr_flag_bitsILi8EEENSS_INS5_IJNSA_ILi8EEESG_EEENS5_IJSG_SB_EEEEEEEvNS4_8identityENS4_13SM90_TMA_LOADES1A_vS1B_EENS_8epilogue10collective6detail29Sm90TmaWarpSpecializedAdapterINS1F_15DefaultEpilogueISI_SJ_SJ_NS1E_6thread17LinearCombinationISI_Li1EffLNS1J_9ScaleType4KindE0ELNS_15FloatRoundStyleE2ESI_EENS1_15EpilogueDefaultEEEEEvvEEEEvNT_6ParamsE --------------------------
	.section	.text._ZN7cutlass13device_kernelINS_4gemm6kernel13GemmUniversalIN4cute5tupleIJiiiiEEENS1_10collective13CollectiveMmaINS1_37MainloopSm90TmaGmmaWarpSpecializedFP8ILi3ENS5_IJNS4_1CILi1EEENSA_ILi2EEESB_EEENS1_32KernelTmaWarpSpecializedPingpongEEENS5_IJNSA_ILi64EEESG_SG_EEENS_12float_e4m3_tENS5_IJlSB_lEEESI_SJ_NS4_8TiledMMAINS4_8MMA_AtomIJNS4_4SM904GMMA30MMA_64x64x32_F32E4M3E4M3_SS_TNILNSN_7ScaleInE1ELSP_1EEEEEENS4_6LayoutINS5_IJSB_SB_SB_EEENS5_IJNSA_ILi0EEESU_SU_EEEEENS5_IJNS4_10UnderscoreESX_SX_EEEEENS4_23SM90_TMA_LOAD_MULTICASTENS4_14ComposedLayoutINS4_7SwizzleILi2ELi4ELi3EEENS4_18smem_ptr_flag_bitsILi8EEENSS_INS5_IJNSA_ILi8EEESG_EEENS5_IJSG_SB_EEEEEEEvNS4_8identityENS4_13SM90_TMA_LOADES1A_vS1B_EENS_8epilogue10collective6detail29Sm90TmaWarpSpecializedAdapterINS1F_15DefaultEpilogueISI_SJ_SJ_NS1E_6thread17LinearCombinationISI_Li1EffLNS1J_9ScaleType4KindE0ELNS_15FloatRoundStyleE2ESI_EENS1_15EpilogueDefaultEEEEEvvEEEEvNT_6ParamsE,"ax",@progbits
	.align	128
.text._ZN7cutlass13device_kernelINS_4gemm6kernel13GemmUniversalIN4cute5tupleIJiiiiEEENS1_10collective13CollectiveMmaINS1_37MainloopSm90TmaGmmaWarpSpecializedFP8ILi3ENS5_IJNS4_1CILi1EEENSA_ILi2EEESB_EEENS1_32KernelTmaWarpSpecializedPingpongEEENS5_IJNSA_ILi64EEESG_SG_EEENS_12float_e4m3_tENS5_IJlSB_lEEESI_SJ_NS4_8TiledMMAINS4_8MMA_AtomIJNS4_4SM904GMMA30MMA_64x64x32_F32E4M3E4M3_SS_TNILNSN_7ScaleInE1ELSP_1EEEEEENS4_6LayoutINS5_IJSB_SB_SB_EEENS5_IJNSA_ILi0EEESU_SU_EEEEENS5_IJNS4_10UnderscoreESX_SX_EEEEENS4_23SM90_TMA_LOAD_MULTICASTENS4_14ComposedLayoutINS4_7SwizzleILi2ELi4ELi3EEENS4_18smem_ptr_flag_bitsILi8EEENSS_INS5_IJNSA_ILi8EEESG_EEENS5_IJSG_SB_EEEEEEEvNS4_8identityENS4_13SM90_TMA_LOADES1A_vS1B_EENS_8epilogue10collective6detail29Sm90TmaWarpSpecializedAdapterINS1F_15DefaultEpilogueISI_SJ_SJ_NS1E_6thread17LinearCombinationISI_Li1EffLNS1J_9ScaleType4KindE0ELNS_15FloatRoundStyleE2ESI_EENS1_15EpilogueDefaultEEEEEvvEEEEvNT_6ParamsE:
        .type           _ZN7cutlass13device_kernelINS_4gemm6kernel13GemmUniversalIN4cute5tupleIJiiiiEEENS1_10collective13CollectiveMmaINS1_37MainloopSm90TmaGmmaWarpSpecializedFP8ILi3ENS5_IJNS4_1CILi1EEENSA_ILi2EEESB_EEENS1_32KernelTmaWarpSpecializedPingpongEEENS5_IJNSA_ILi64EEESG_SG_EEENS_12float_e4m3_tENS5_IJlSB_lEEESI_SJ_NS4_8TiledMMAINS4_8MMA_AtomIJNS4_4SM904GMMA30MMA_64x64x32_F32E4M3E4M3_SS_TNILNSN_7ScaleInE1ELSP_1EEEEEENS4_6LayoutINS5_IJSB_SB_SB_EEENS5_IJNSA_ILi0EEESU_SU_EEEEENS5_IJNS4_10UnderscoreESX_SX_EEEEENS4_23SM90_TMA_LOAD_MULTICASTENS4_14ComposedLayoutINS4_7SwizzleILi2ELi4ELi3EEENS4_18smem_ptr_flag_bitsILi8EEENSS_INS5_IJNSA_ILi8EEESG_EEENS5_IJSG_SB_EEEEEEEvNS4_8identityENS4_13SM90_TMA_LOADES1A_vS1B_EENS_8epilogue10collective6detail29Sm90TmaWarpSpecializedAdapterINS1F_15DefaultEpilogueISI_SJ_SJ_NS1E_6thread17LinearCombinationISI_Li1EffLNS1J_9ScaleType4KindE0ELNS_15FloatRoundStyleE2ESI_EENS1_15EpilogueDefaultEEEEEvvEEEEvNT_6ParamsE,@function
        .size           _ZN7cutlass13device_kernelINS_4gemm6kernel13GemmUniversalIN4cute5tupleIJiiiiEEENS1_10collective13CollectiveMmaINS1_37MainloopSm90TmaGmmaWarpSpecializedFP8ILi3ENS5_IJNS4_1CILi1EEENSA_ILi2EEESB_EEENS1_32KernelTmaWarpSpecializedPingpongEEENS5_IJNSA_ILi64EEESG_SG_EEENS_12float_e4m3_tENS5_IJlSB_lEEESI_SJ_NS4_8TiledMMAINS4_8MMA_AtomIJNS4_4SM904GMMA30MMA_64x64x32_F32E4M3E4M3_SS_TNILNSN_7ScaleInE1ELSP_1EEEEEENS4_6LayoutINS5_IJSB_SB_SB_EEENS5_IJNSA_ILi0EEESU_SU_EEEEENS5_IJNS4_10UnderscoreESX_SX_EEEEENS4_23SM90_TMA_LOAD_MULTICASTENS4_14ComposedLayoutINS4_7SwizzleILi2ELi4ELi3EEENS4_18smem_ptr_flag_bitsILi8EEENSS_INS5_IJNSA_ILi8EEESG_EEENS5_IJSG_SB_EEEEEEEvNS4_8identityENS4_13SM90_TMA_LOADES1A_vS1B_EENS_8epilogue10collective6detail29Sm90TmaWarpSpecializedAdapterINS1F_15DefaultEpilogueISI_SJ_SJ_NS1E_6thread17LinearCombinationISI_Li1EffLNS1J_9ScaleType4KindE0ELNS_15FloatRoundStyleE2ESI_EENS1_15EpilogueDefaultEEEEEvvEEEEvNT_6ParamsE,(.L_x_142 - _ZN7cutlass13device_kernelINS_4gemm6kernel13GemmUniversalIN4cute5tupleIJiiiiEEENS1_10collective13CollectiveMmaINS1_37MainloopSm90TmaGmmaWarpSpecializedFP8ILi3ENS5_IJNS4_1CILi1EEENSA_ILi2EEESB_EEENS1_32KernelTmaWarpSpecializedPingpongEEENS5_IJNSA_ILi64EEESG_SG_EEENS_12float_e4m3_tENS5_IJlSB_lEEESI_SJ_NS4_8TiledMMAINS4_8MMA_AtomIJNS4_4SM904GMMA30MMA_64x64x32_F32E4M3E4M3_SS_TNILNSN_7ScaleInE1ELSP_1EEEEEENS4_6LayoutINS5_IJSB_SB_SB_EEENS5_IJNSA_ILi0EEESU_SU_EEEEENS5_IJNS4_10UnderscoreESX_SX_EEEEENS4_23SM90_TMA_LOAD_MULTICASTENS4_14ComposedLayoutINS4_7SwizzleILi2ELi4ELi3EEENS4_18smem_ptr_flag_bitsILi8EEENSS_INS5_IJNSA_ILi8EEESG_EEENS5_IJSG_SB_EEEEEEEvNS4_8identityENS4_13SM90_TMA_LOADES1A_vS1B_EENS_8epilogue10collective6detail29Sm90TmaWarpSpecializedAdapterINS1F_15DefaultEpilogueISI_SJ_SJ_NS1E_6thread17LinearCombinationISI_Li1EffLNS1J_9ScaleType4KindE0ELNS_15FloatRoundStyleE2ESI_EENS1_15EpilogueDefaultEEEEEvvEEEEvNT_6ParamsE)
        .other          _ZN7cutlass13device_kernelINS_4gemm6kernel13GemmUniversalIN4cute5tupleIJiiiiEEENS1_10collective13CollectiveMmaINS1_37MainloopSm90TmaGmmaWarpSpecializedFP8ILi3ENS5_IJNS4_1CILi1EEENSA_ILi2EEESB_EEENS1_32KernelTmaWarpSpecializedPingpongEEENS5_IJNSA_ILi64EEESG_SG_EEENS_12float_e4m3_tENS5_IJlSB_lEEESI_SJ_NS4_8TiledMMAINS4_8MMA_AtomIJNS4_4SM904GMMA30MMA_64x64x32_F32E4M3E4M3_SS_TNILNSN_7ScaleInE1ELSP_1EEEEEENS4_6LayoutINS5_IJSB_SB_SB_EEENS5_IJNSA_ILi0EEESU_SU_EEEEENS5_IJNS4_10UnderscoreESX_SX_EEEEENS4_23SM90_TMA_LOAD_MULTICASTENS4_14ComposedLayoutINS4_7SwizzleILi2ELi4ELi3EEENS4_18smem_ptr_flag_bitsILi8EEENSS_INS5_IJNSA_ILi8EEESG_EEENS5_IJSG_SB_EEEEEEEvNS4_8identityENS4_13SM90_TMA_LOADES1A_vS1B_EENS_8epilogue10collective6detail29Sm90TmaWarpSpecializedAdapterINS1F_15DefaultEpilogueISI_SJ_SJ_NS1E_6thread17LinearCombinationISI_Li1EffLNS1J_9ScaleType4KindE0ELNS_15FloatRoundStyleE2ESI_EENS1_15EpilogueDefaultEEEEEvvEEEEvNT_6ParamsE,@"STO_CUDA_ENTRY STV_DEFAULT"
_ZN7cutlass13device_kernelINS_4gemm6kernel13GemmUniversalIN4cute5tupleIJiiiiEEENS1_10collective13CollectiveMmaINS1_37MainloopSm90TmaGmmaWarpSpecializedFP8ILi3ENS5_IJNS4_1CILi1EEENSA_ILi2EEESB_EEENS1_32KernelTmaWarpSpecializedPingpongEEENS5_IJNSA_ILi64EEESG_SG_EEENS_12float_e4m3_tENS5_IJlSB_lEEESI_SJ_NS4_8TiledMMAINS4_8MMA_AtomIJNS4_4SM904GMMA30MMA_64x64x32_F32E4M3E4M3_SS_TNILNSN_7ScaleInE1ELSP_1EEEEEENS4_6LayoutINS5_IJSB_SB_SB_EEENS5_IJNSA_ILi0EEESU_SU_EEEEENS5_IJNS4_10UnderscoreESX_SX_EEEEENS4_23SM90_TMA_LOAD_MULTICASTENS4_14ComposedLayoutINS4_7SwizzleILi2ELi4ELi3EEENS4_18smem_ptr_flag_bitsILi8EEENSS_INS5_IJNSA_ILi8EEESG_EEENS5_IJSG_SB_EEEEEEEvNS4_8identityENS4_13SM90_TMA_LOADES1A_vS1B_EENS_8epilogue10collective6detail29Sm90TmaWarpSpecializedAdapterINS1F_15DefaultEpilogueISI_SJ_SJ_NS1E_6thread17LinearCombinationISI_Li1EffLNS1J_9ScaleType4KindE0ELNS_15FloatRoundStyleE2ESI_EENS1_15EpilogueDefaultEEEEEvvEEEEvNT_6ParamsE:
[----:B------:R-:W-:Y:S01]  /*0000*/  LDC R1, c[0x0][0x28] ;  /* 0x00000a00ff017b82 */ /* 0x000fe20000000800 */
[----:B------:R-:W0:Y:S01]  /*0010*/  S2R R11, SR_TID.X ;  /* 0x00000000000b7919 */ /* 0x000e220000002100 */
[----:B------:R-:W-:Y:S01]  /*0020*/  ELECT P0, URZ, PT ;  /* 0x00000000003f782f */ /* 0x000fe20003800000 */
[----:B------:R-:W-:Y:S01]  /*0030*/  BSSY B0, `(.L_x_0) ;  /* 0x000000f000007945 */ /* 0x000fe20003800000 */
[--C-:B0-----:R-:W-:Y:S02]  /*0040*/  SHF.R.U32.HI R0, RZ, 0x5, R11.reuse ;  /* 0x00000005ff007819 */ /* 0x101fe4000001160b */
[----:B------:R-:W-:-:S03]  /*0050*/  SHF.R.U32.HI R5, RZ, 0x7, R11 ;  /* 0x00000007ff057819 */ /* 0x000fc6000001160b */
[----:B------:R-:W0:Y:S04]  /*0060*/  SHFL.IDX PT, R2, R0, RZ, 0x1f ;  /* 0x00001fff00027589 */ /* 0x000e2800000e0000 */
[----:B------:R1:W2:Y:S01]  /*0070*/  SHFL.IDX PT, R6, R5, RZ, 0x1f ;  /* 0x00001fff05067589 */ /* 0x0002a200000e0000 */
[----:B0-----:R-:W-:-:S13]  /*0080*/  ISETP.NE.OR P0, PT, R2, RZ, !P0 ;  /* 0x000000ff0200720c */ /* 0x001fda0004705670 */
[----:B-12---:R-:W-:Y:S05]  /*0090*/  @P0 BRA `(.L_x_1) ;  /* 0x0000000000200947 */ /* 0x006fea0003800000 */
[----:B------:R-:W-:Y:S02]  /*00a0*/  ULDC.64 UR4, c[0x0][0x198] ;  /* 0x0000660000047ab9 */ /* 0x000fe40000000a00 */
[----:B------:R-:W-:Y:S02]  /*00b0*/  UIADD3 UR6, UP0, UR4, 0xf0, URZ ;  /* 0x000000f004067890 */ /* 0x000fe4000ff1e03f */
[----:B------:R-:W-:Y:S02]  /*00c0*/  UIADD3 UR4, UP1, UR4, 0x1f0, URZ ;  /* 0x000001f004047890 */ /* 0x000fe4000ff3e03f */
[----:B------:R-:W-:Y:S02]  /*00d0*/  UIADD3.X UR7, URZ, UR5, URZ, UP0, !UPT ;  /* 0x000000053f077290 */ /* 0x000fe400087fe43f */
[----:B------:R-:W-:-:S07]  /*00e0*/  UIADD3.X UR5, URZ, UR5, URZ, UP1, !UPT ;  /* 0x000000053f057290 */ /* 0x000fce0008ffe43f */
[----:B------:R0:W-:Y:S02]  /*00f0*/  UTMACCTL.PF [UR6] ;  /* 0x00000000060079b9 */ /* 0x0001e40008040000 */
[----:B------:R0:W-:Y:S02]  /*0100*/  UTMACCTL.PF [UR4] ;  /* 0x00000000040079b9 */ /* 0x0001e40008040000 */
[----:B0-----:R-:W-:Y:S01]  /*0110*/  NOP ;  /* 0x0000000000007918 */ /* 0x001fe20000000000 */
.L_x_1:
[----:B------:R-:W-:Y:S05]  /*0120*/  BSYNC B0 ;  /* 0x0000000000007941 */ /* 0x000fea0003800000 */
.L_x_0:
[----:B------:R-:W0:Y:S01]  /*0130*/  SHFL.IDX PT, R7, R0, RZ, 0x1f ;  /* 0x00001fff00077589 */ /* 0x000e2200000e0000 */
[----:B------:R-:W-:Y:S02]  /*0140*/  SHF.R.S32.HI R4, RZ, 0x1f, R11 ;  /* 0x0000001fff047819 */ /* 0x000fe4000001140b */
[----:B0-----:R-:W-:-:S13]  /*0150*/  ISETP.NE.AND P0, PT, R7, RZ, PT ;  /* 0x000000ff0700720c */ /* 0x001fda0003f05270 */
[----:B------:R-:W-:Y:S05]  /*0160*/  @P0 BRA `(.L_x_2) ;  /* 0x0000000000500947 */ /* 0x000fea0003800000 */
[----:B------:R-:W0:Y:S01]  /*0170*/  S2UR UR8, SR_CgaCtaId ;  /* 0x00000000000879c3 */ /* 0x000e220000008800 */
[----:B------:R-:W-:Y:S01]  /*0180*/  UMOV UR4, 0x400 ;  /* 0x0000040000047882 */ /* 0x000fe20000000000 */
[----:B------:R-:W-:Y:S01]  /*0190*/  UMOV UR5, 0x1 ;  /* 0x0000000100057882 */ /* 0x000fe20000000000 */
[----:B------:R-:W-:Y:S01]  /*01a0*/  UMOV UR6, 0x2 ;  /* 0x0000000200067882 */ /* 0x000fe20000000000 */
[----:B------:R-:W-:Y:S01]  /*01b0*/  ELECT P0, URZ, PT ;  /* 0x00000000003f782f */ /* 0x000fe20003800000 */
[----:B------:R-:W-:-:S04]  /*01c0*/  UIADD3 UR6, -UR6, 0x100000, URZ ;  /* 0x0010000006067890 */ /* 0x000fc8000fffe13f */
[----:B------:R-:W-:Y:S02]  /*01d0*/  USHF.L.U32 UR7, UR6, 0xb, URZ ;  /* 0x0000000b06077899 */ /* 0x000fe4000800063f */
[----:B------:R-:W-:Y:S02]  /*01e0*/  USHF.L.U32 UR6, UR6, 0x1, URZ ;  /* 0x0000000106067899 */ /* 0x000fe4000800063f */
[----:B0-----:R-:W-:Y:S02]  /*01f0*/  ULEA UR8, UR8, UR4, 0x18 ;  /* 0x0000000408087291 */ /* 0x001fe4000f8ec03f */
[----:B------:R-:W-:-:S04]  /*0200*/  UIADD3 UR4, -UR5, 0x100000, URZ ;  /* 0x0010000005047890 */ /* 0x000fc8000fffe13f */
[----:B------:R-:W-:Y:S02]  /*0210*/  USHF.L.U32 UR5, UR4, 0xb, URZ ;  /* 0x0000000b04057899 */ /* 0x000fe4000800063f */
[----:B------:R-:W-:Y:S01]  /*0220*/  USHF.L.U32 UR4, UR4, 0x1, URZ ;  /* 0x0000000104047899 */ /* 0x000fe2000800063f */
[----:B------:R-:W0:Y:S11]  /*0230*/  FENCE.VIEW.ASYNC.S ;  /* 0x00000000000073c6 */ /* 0x000e360000000000 */
[----:B0-----:R0:W1:Y:S01]  /*0240*/  SYNCS.EXCH.64 URZ, [UR8], UR4 ;  /* 0x00000004083f75b2 */ /* 0x0010620008000100 */
[----:B------:R0:W2:Y:S01]  /*0250*/  SYNCS.EXCH.64 URZ, [UR8+0x18], UR6 ;  /* 0x00001806083f75b2 */ /* 0x0000a20008000100 */
[----:B------:R0:W3:Y:S01]  /*0260*/  SYNCS.EXCH.64 URZ, [UR8+0x8], UR4 ;  /* 0x00000804083f75b2 */ /* 0x0000e20008000100 */
[----:B------:R0:W4:Y:S01]  /*0270*/  SYNCS.EXCH.64 URZ, [UR8+0x20], UR6 ;  /* 0x00002006083f75b2 */ /* 0x0001220008000100 */
[----:B------:R0:W0:Y:S01]  /*0280*/  SYNCS.EXCH.64 URZ, [UR8+0x10], UR4 ;  /* 0x00001004083f75b2 */ /* 0x0000220008000100 */
[----:B------:R0:W0:Y:S01]  /*0290*/  SYNCS.EXCH.64 URZ, [UR8+0x28], UR6 ;  /* 0x00002806083f75b2 */ /* 0x0000220008000100 */
[----:B------:R-:W-:Y:S01]  /*02a0*/  NOP ;  /* 0x0000000000007918 */ /* 0x000fe20000000000 */
.L_x_2:
[----:B------:R-:W5:Y:S01]  /*02b0*/  SHFL.IDX PT, R9, R0, RZ, 0x1f ;  /* 0x00001fff00097589 */ /* 0x000f6200000e0000 */
[----:B------:R-:W-:Y:S01]  /*02c0*/  LEA.HI R4, R4, R11, RZ, 0x7 ;  /* 0x0000000b04047211 */ /* 0x000fe200078f38ff */
[----:B------:R-:W1:Y:S01]  /*02d0*/  S2UR UR12, SR_CTAID.X ;  /* 0x00000000000c79c3 */ /* 0x000e620000002500 */
[----:B------:R-:W-:Y:S01]  /*02e0*/  ELECT P0, URZ, PT ;  /* 0x00000000003f782f */ /* 0x000fe20003800000 */
[----:B------:R0:W2:Y:S01]  /*02f0*/  SHFL.IDX PT, R8, R0, RZ, 0x1f ;  /* 0x00001fff00087589 */ /* 0x0000a200000e0000 */
[----:B------:R-:W-:Y:S02]  /*0300*/  LOP3.LUT R4, R4, 0xffffff80, RZ, 0xc0, !PT ;  /* 0xffffff8004047812 */ /* 0x000fe400078ec0ff */
[----:B------:R-:W-:Y:S01]  /*0310*/  ELECT P1, URZ, PT ;  /* 0x00000000003f782f */ /* 0x000fe20003820000 */
[----:B------:R-:W-:Y:S01]  /*0320*/  NOP ;  /* 0x0000000000007918 */ /* 0x000fe20000000000 */
[----:B------:R-:W3:Y:S01]  /*0330*/  S2R R14, SR_CTAID.Y ;  /* 0x00000000000e7919 */ /* 0x000ee20000002600 */
[----:B0-----:R-:W-:Y:S01]  /*0340*/  ULDC UR4, c[0x0][0x150] ;  /* 0x0000540000047ab9 */ /* 0x001fe20000000800 */
[----:B------:R-:W-:Y:S01]  /*0350*/  IMAD.IADD R10, R11, 0x1, -R4 ;  /* 0x000000010b0a7824 */ /* 0x000fe200078e0a04 */
[----:B------:R-:W0:Y:S01]  /*0360*/  LDC R12, c[0x0][0x140] ;  /* 0x00005000ff0c7b82 */ /* 0x000e220000000800 */
[----:B------:R3:W4:Y:S01]  /*0370*/  SHFL.IDX PT, R13, R5, RZ, 0x1f ;  /* 0x00001fff050d7589 */ /* 0x00072200000e0000 */
[----:B------:R-:W-:Y:S01]  /*0380*/  SHF.R.S32.HI R0, RZ, 0x1f, R7 ;  /* 0x0000001fff007819 */ /* 0x000fe20000011407 */
[----:B------:R-:W-:Y:S01]  /*0390*/  UMOV UR11, 0x80 ;  /* 0x00000080000b7882 */ /* 0x000fe20000000000 */
[----:B------:R-:W-:Y:S01]  /*03a0*/  SHF.R.S32.HI R23, RZ, 0x1f, R10 ;  /* 0x0000001fff177819 */ /* 0x000fe2000001140a */
[----:B------:R-:W-:Y:S01]  /*03b0*/  NOP ;  /* 0x0000000000007918 */ /* 0x000fe20000000000 */
[----:B------:R-:W-:Y:S01]  /*03c0*/  LEA.HI R0, R0, R7, RZ, 0x2 ;  /* 0x0000000700007211 */ /* 0x000fe200078f10ff */
[----:B------:R-:W-:Y:S01]  /*03d0*/  VIADD R40, R6, 0xffffffff ;  /* 0xffffffff06287836 */ /* 0x000fe20000000000 */
[----:B------:R-:W-:Y:S01]  /*03e0*/  LEA.HI R3, R23, R10, RZ, 0x3 ;  /* 0x0000000a17037211 */ /* 0x000fe200078f18ff */
[----:B------:R-:W4:Y:S01]  /*03f0*/  LDC R25, c[0x0][0x148] ;  /* 0x00005200ff197b82 */ /* 0x000f220000000800 */
[----:B------:R-:W-:-:S02]  /*0400*/  LOP3.LUT R0, R0, 0x3ffffffc, RZ, 0xc0, !PT ;  /* 0x3ffffffc00007812 */ /* 0x000fc400078ec0ff */
[--C-:B------:R-:W-:Y:S02]  /*0410*/  SHF.R.S32.HI R4, RZ, 0x3, R3.reuse ;  /* 0x00000003ff047819 */ /* 0x100fe40000011403 */
[----:B-----5:R-:W-:Y:S01]  /*0420*/  ISETP.NE.OR P0, PT, R9, RZ, !P0 ;  /* 0x000000ff0900720c */ /* 0x020fe20004705670 */
[----:B------:R-:W-:Y:S01]  /*0430*/  IMAD.IADD R0, R7, 0x1, -R0 ;  /* 0x0000000107007824 */ /* 0x000fe200078e0a00 */
[----:B------:R-:W-:Y:S02]  /*0440*/  SHF.R.S32.HI R3, RZ, 0x1f, R3 ;  /* 0x0000001fff037819 */ /* 0x000fe40000011403 */
[----:B--2---:R-:W-:Y:S02]  /*0450*/  ISETP.NE.OR P1, PT, R8, RZ, !P1 ;  /* 0x000000ff0800720c */ /* 0x004fe40004f25670 */
[----:B------:R-:W-:Y:S01]  /*0460*/  LEA.HI R3, R3, R4, RZ, 0x2 ;  /* 0x0000000403037211 */ /* 0x000fe200078f10ff */
[----:B------:R-:W2:Y:S01]  /*0470*/  LDC R8, c[0x0][0x144] ;  /* 0x00005100ff087b82 */ /* 0x000ea20000000800 */
[----:B------:R-:W-:-:S02]  /*0480*/  ISETP.GE.U32.AND P5, PT, R40, 0x2, PT ;  /* 0x000000022800780c */ /* 0x000fc40003fa6070 */
[----:B------:R-:W-:Y:S02]  /*0490*/  LOP3.LUT R9, R3, 0xfffffffc, RZ, 0xc0, !PT ;  /* 0xfffffffc03097812 */ /* 0x000fe400078ec0ff */
[----:B------:R-:W-:Y:S01]  /*04a0*/  SHF.R.S32.HI R3, RZ, 0x1f, R2 ;  /* 0x0000001fff037819 */ /* 0x000fe20000011402 */
[----:B------:R-:W-:Y:S01]  /*04b0*/  VOTEU.ALL UP0, P0 ;  /* 0x00000000003f7886 */ /* 0x000fe20000000000 */
[----:B0-----:R-:W-:Y:S01]  /*04c0*/  ISETP.EQ.U32.AND P3, PT, R12, 0x1, PT ;  /* 0x000000010c00780c */ /* 0x001fe20003f62070 */
[----:B------:R-:W-:Y:S01]  /*04d0*/  IMAD.IADD R9, R4, 0x1, -R9 ;  /* 0x0000000104097824 */ /* 0x000fe200078e0a09 */
[----:B-1----:R-:W-:Y:S01]  /*04e0*/  I2FP.F32.U32 R4, UR12 ;  /* 0x0000000c00047c45 */ /* 0x002fe20008201000 */
[----:B------:R-:W-:Y:S01]  /*04f0*/  VOTEU.ALL UP1, P1 ;  /* 0x00000000003f7886 */ /* 0x000fe20000820000 */
[----:B------:R-:W0:Y:S01]  /*0500*/  @!UP0 S2UR UR7, SR_CgaCtaId ;  /* 0x00000000000789c3 */ /* 0x000e220000008800 */
[----:B---3--:R-:W-:Y:S01]  /*0510*/  I2FP.F32.U32 R5, R14 ;  /* 0x0000000e00057245 */ /* 0x008fe20000201000 */
[----:B------:R-:W-:-:S02]  /*0520*/  IMAD R0, R0, 0x4, R9 ;  /* 0x0000000400007824 */ /* 0x000fc400078e0209 */
[----:B------:R-:W-:Y:S01]  /*0530*/  FMUL R4, R4, UR4 ;  /* 0x0000000404047c20 */ /* 0x000fe20008400000 */
[----:B------:R-:W-:Y:S01]  /*0540*/  ULDC UR4, c[0x0][0x154] ;  /* 0x0000550000047ab9 */ /* 0x000fe20000000800 */
[----:B------:R-:W-:Y:S01]  /*0550*/  LEA.HI R3, R3, R2, RZ, 0x2 ;  /* 0x0000000203037211 */ /* 0x000fe200078f10ff */
[----:B------:R-:W-:Y:S01]  /*0560*/  FMUL R5, R5, UR4 ;  /* 0x0000000405057c20 */ /* 0x000fe20008400000 */
[----:B------:R-:W-:Y:S01]  /*0570*/  UMOV UR4, 0x20 ;  /* 0x0000002000047882 */ /* 0x000fe20000000000 */
[----:B------:R-:W1:Y:S01]  /*0580*/  @!UP1 S2UR UR10, SR_CgaCtaId ;  /* 0x00000000000a99c3 */ /* 0x000e620000008800 */
[----:B------:R-:W3:Y:S01]  /*0590*/  F2I.U32.TRUNC.NTZ R4, R4 ;  /* 0x0000000400047305 */ /* 0x000ee2000020f000 */
[----:B------:R-:W-:Y:S01]  /*05a0*/  LOP3.LUT R3, R3, 0xfffffffc, RZ, 0xc0, !PT ;  /* 0xfffffffc03037812 */ /* 0x000fe200078ec0ff */
[----:B------:R-:W-:Y:S01]  /*05b0*/  @!UP0 UMOV UR6, 0x400 ;  /* 0x0000040000068882 */ /* 0x000fe20000000000 */
[----:B------:R-:W-:-:S04]  /*05c0*/  @!UP0 UIADD3 UR4, -UR4, 0x100000, URZ ;  /* 0x0010000004048890 */ /* 0x000fc8000fffe13f */
[----:B------:R-:W-:Y:S02]  /*05d0*/  @!UP0 USHF.L.U32 UR5, UR4, 0xb, URZ ;  /* 0x0000000b04058899 */ /* 0x000fe4000800063f */
[----:B------:R-:W-:Y:S01]  /*05e0*/  @!UP0 USHF.L.U32 UR4, UR4, 0x1, URZ ;  /* 0x0000000104048899 */ /* 0x000fe2000800063f */
[----:B----4-:R-:W-:Y:S01]  /*05f0*/  R2UR UR15, R13 ;  /* 0x000000000d0f72ca */ /* 0x010fe200000e0000 */
[----:B------:R-:W-:Y:S01]  /*0600*/  @!UP1 UMOV UR9, 0x400 ;  /* 0x0000040000099882 */ /* 0x000fe20000000000 */
[----:B------:R-:W-:Y:S01]  /*0610*/  IMAD.IADD R22, R2, 0x1, -R3 ;  /* 0x0000000102167824 */ /* 0x000fe200078e0a03 */
[----:B------:R-:W-:Y:S01]  /*0620*/  VOTEU.ALL UP2, P1 ;  /* 0x00000000003f7886 */ /* 0x000fe20000840000 */
[----:B------:R-:W4:Y:S01]  /*0630*/  F2I.U32.TRUNC.NTZ R5, R5 ;  /* 0x0000000500057305 */ /* 0x000f22000020f000 */
[----:B------:R-:W-:Y:S01]  /*0640*/  IMAD.SHL.U32 R3, R0, 0x4, RZ ;  /* 0x0000000400037824 */ /* 0x000fe200078e00ff */
[----:B------:R-:W-:Y:S01]  /*0650*/  VOTEU.ALL UP3, P1 ;  /* 0x00000000003f7886 */ /* 0x000fe20000860000 */
[----:B------:R-:W-:Y:S01]  /*0660*/  VOTEU.ALL UP4, P1 ;  /* 0x00000000003f7886 */ /* 0x000fe20000880000 */
[----:B------:R-:W-:Y:S01]  /*0670*/  VOTEU.ALL UP5, P1 ;  /* 0x00000000003f7886 */ /* 0x000fe200008a0000 */
[----:B------:R-:W-:Y:S01]  /*0680*/  ISETP.NE.AND P1, PT, R22, 0x3, PT ;  /* 0x000000031600780c */ /* 0x000fe20003f25270 */
[----:B0-----:R-:W-:Y:S01]  /*0690*/  @!UP0 ULEA UR8, UR7, UR6, 0x18 ;  /* 0x0000000607088291 */ /* 0x001fe2000f8ec03f */
[----:B------:R-:W-:Y:S01]  /*06a0*/  LOP3.LUT R12, R0, 0xc, R3, 0x78, !PT ;  /* 0x0000000c000c7812 */ /* 0x000fe200078e7803 */
[----:B------:R-:W-:-:S04]  /*06b0*/  @!UP1 UIADD3 UR6, -UR11, 0x100000, URZ ;  /* 0x001000000b069890 */ /* 0x000fc8000fffe13f */
[----:B------:R-:W-:Y:S02]  /*06c0*/  @!UP1 USHF.L.U32 UR7, UR6, 0xb, URZ ;  /* 0x0000000b06079899 */ /* 0x000fe4000800063f */
[----:B------:R-:W-:Y:S01]  /*06d0*/  @!UP1 USHF.L.U32 UR6, UR6, 0x1, URZ ;  /* 0x0000000106069899 */ /* 0x000fe2000800063f */
[----:B---3--:R-:W-:Y:S01]  /*06e0*/  IMAD.MOV R7, RZ, RZ, -R4 ;  /* 0x000000ffff077224 */ /* 0x008fe200078e0a04 */
[----:B------:R-:W-:Y:S01]  /*06f0*/  VOTEU.ALL UP0, P0 ;  /* 0x00000000003f7886 */ /* 0x000fe20000000000 */
[----:B------:R-:W-:Y:S02]  /*0700*/  ISETP.EQ.OR P1, PT, R22, RZ, !P1 ;  /* 0x000000ff1600720c */ /* 0x000fe40004f22670 */
[----:B--2---:R-:W-:Y:S01]  /*0710*/  IMAD R24, R8, R7, UR12 ;  /* 0x0000000c08187e24 */ /* 0x004fe2000f8e0207 */
[----:B-1----:R-:W-:Y:S01]  /*0720*/  @!UP1 ULEA UR9, UR10, UR9, 0x18 ;  /* 0x000000090a099291 */ /* 0x002fe2000f8ec03f */
[----:B----4-:R-:W-:Y:S01]  /*0730*/  IMAD.MOV R26, RZ, RZ, -R5 ;  /* 0x000000ffff1a7224 */ /* 0x010fe200078e0a05 */
[----:B------:R-:W-:Y:S01]  /*0740*/  VOTEU.ALL UP1, P0 ;  /* 0x00000000003f7886 */ /* 0x000fe20000020000 */
[----:B------:R-:W-:Y:S01]  /*0750*/  LOP3.LUT P0, RZ, R10, 0x7, RZ, 0xc0, !PT ;  /* 0x000000070aff7812 */ /* 0x000fe2000780c0ff */
[----:B------:R-:W0:Y:S02]  /*0760*/  FENCE.VIEW.ASYNC.S ;  /* 0x00000000000073c6 */ /* 0x000e240000000000 */
[----:B0-----:R0:W1:Y:S01]  /*0770*/  @!UP0 SYNCS.EXCH.64 URZ, [UR8+0x60], UR4 ;  /* 0x00006004083f85b2 */ /* 0x0010620008000100 */
[----:B------:R-:W-:Y:S01]  /*0780*/  IMAD R3, R25, R26, R14 ;  /* 0x0000001a19037224 */ /* 0x000fe200078e020e */
[----:B------:R-:W-:-:S02]  /*0790*/  ISETP.EQ.AND P1, PT, R6, RZ, P1 ;  /* 0x000000ff0600720c */ /* 0x000fc40000f22270 */
[----:B------:R-:W-:Y:S02]  /*07a0*/  ISETP.LT.U32.AND P0, PT, R12, 0x2, !P0 ;  /* 0x000000020c00780c */ /* 0x000fe40004701070 */
[----:B------:R-:W-:Y:S02]  /*07b0*/  ISETP.NE.AND P4, PT, R3, R12, PT ;  /* 0x0000000c0300720c */ /* 0x000fe40003f85270 */
[----:B------:R-:W-:Y:S02]  /*07c0*/  SEL R7, RZ, 0x1, !P1 ;  /* 0x00000001ff077807 */ /* 0x000fe40004800000 */
[----:B------:R-:W-:Y:S02]  /*07d0*/  ISETP.EQ.OR P4, PT, R24, RZ, !P4 ;  /* 0x000000ff1800720c */ /* 0x000fe40006782670 */
[----:B------:R-:W-:Y:S02]  /*07e0*/  ISETP.NE.AND P2, PT, R6, RZ, PT ;  /* 0x000000ff0600720c */ /* 0x000fe40003f45270 */
[----:B------:R-:W-:Y:S01]  /*07f0*/  PLOP3.LUT P0, PT, P0, P4, PT, 0x80, 0x0 ;  /* 0x000000000000781c */ /* 0x000fe20000709070 */
[----:B------:R0:W2:Y:S01]  /*0800*/  @!UP1 SYNCS.EXCH.64 URZ, [UR8+0x68], UR4 ;  /* 0x00006804083f95b2 */ /* 0x0000a20008000100 */
[----:B------:R-:W-:Y:S01]  /*0810*/  NOP ;  /* 0x0000000000007918 */ /* 0x000fe20000000000 */
[----:B------:R-:W-:Y:S01]  /*0820*/  SEL R7, R7, 0x2, P5 ;  /* 0x0000000207077807 */ /* 0x000fe20002800000 */
[----:B------:R0:W3:Y:S01]  /*0830*/  @!UP2 SYNCS.EXCH.64 URZ, [UR9+0x40], UR6 ;  /* 0x00004006093fa5b2 */ /* 0x0000e20008000100 */
[----:B------:R0:W4:Y:S01]  /*0840*/  @!UP3 SYNCS.EXCH.64 URZ, [UR9+0x48], UR6 ;  /* 0x00004806093fb5b2 */ /* 0x0001220008000100 */
[----:B------:R0:W0:Y:S01]  /*0850*/  @!UP4 SYNCS.EXCH.64 URZ, [UR9+0x50], UR6 ;  /* 0x00005006093fc5b2 */ /* 0x0000220008000100 */
[----:B------:R0:W0:Y:S01]  /*0860*/  @!UP5 SYNCS.EXCH.64 URZ, [UR9+0x58], UR6 ;  /* 0x00005806093fd5b2 */ /* 0x0000220008000100 */
[----:B------:R-:W-:Y:S01]  /*0870*/  NOP ;  /* 0x0000000000007918 */ /* 0x000fe20000000000 */
[----:B------:R-:W-:Y:S05]  /*0880*/  @!P3 BRA `(.L_x_3) ;  /* 0x000000000008b947 */ /* 0x000fea0003800000 */
[----:B01234-:R-:W-:Y:S01]  /*0890*/  UCGABAR_ARV ;  /* 0x00000000000079c7 */ /* 0x01ffe20008000000 */
[----:B------:R-:W-:Y:S05]  /*08a0*/  BRA `(.L_x_4) ;  /* 0x0000000000047947 */ /* 0x000fea0003800000 */
.L_x_3:
[----:B01234-:R-:W-:Y:S01]  /*08b0*/  NOP ;  /* 0x0000000000007918 */ /* 0x01ffe20000000000 */
.L_x_4:
[----:B------:R-:W-:Y:S01]  /*08c0*/  ULDC.64 UR4, c[0x0][0x598] ;  /* 0x0001660000047ab9 */ /* 0x000fe20000000a00 */
[----:B------:R-:W-:Y:S01]  /*08d0*/  ULDC.64 UR20, c[0x0][0x208] ;  /* 0x0000820000147ab9 */ /* 0x000fe20000000a00 */
[----:B------:R-:W-:-:S04]  /*08e0*/  ISETP.NE.U32.AND P1, PT, RZ, UR4, PT ;  /* 0x00000004ff007c0c */ /* 0x000fc8000bf25070 */
[----:B------:R-:W-:-:S13]  /*08f0*/  ISETP.NE.AND.EX P1, PT, RZ, UR5, PT, P1 ;  /* 0x00000005ff007c0c */ /* 0x000fda000bf25310 */
[----:B------:R-:W-:Y:S05]  /*0900*/  @!P1 BRA `(.L_x_5) ;  /* 0x00000000001c9947 */ /* 0x000fea0003800000 */
[----:B------:R-:W0:Y:S02]  /*0910*/  LDC.64 R2, c[0x0][0x598] ;  /* 0x00016600ff027b82 */ /* 0x000e240000000a00 */
[----:B0-----:R-:W2:Y:S02]  /*0920*/  LDG.E.64 R2, desc[UR20][R2.64] ;  /* 0x0000001402027981 */ /* 0x001ea4000c1e1b00 */
[----:B--2---:R-:W-:-:S04]  /*0930*/  ISETP.NE.U32.AND P1, PT, R2, RZ, PT ;  /* 0x000000ff0200720c */ /* 0x004fc80003f25070 */
[----:B------:R-:W-:-:S13]  /*0940*/  ISETP.NE.AND.EX P1, PT, R3, RZ, PT, P1 ;  /* 0x000000ff0300720c */ /* 0x000fda0003f25310 */
[----:B------:R-:W-:Y:S05]  /*0950*/  @!P1 BRA `(.L_x_5) ;  /* 0x0000000000089947 */ /* 0x000fea0003800000 */
[----:B------:R0:W5:Y:S01]  /*0960*/  LD.E R13, desc[UR20][R2.64] ;  /* 0x00000014020d7980 */ /* 0x000162000c101900 */
[----:B------:R-:W-:Y:S05]  /*0970*/  BRA `(.L_x_6) ;  /* 0x0000000000207947 */ /* 0x000fea0003800000 */
.L_x_5:
[----:B------:R-:W-:Y:S02]  /*0980*/  ULDC.64 UR4, c[0x0][0x588] ;  /* 0x0001620000047ab9 */ /* 0x000fe40000000a00 */
[----:B------:R-:W-:-:S04]  /*0990*/  ISETP.NE.U32.AND P1, PT, RZ, UR4, PT ;  /* 0x00000004ff007c0c */ /* 0x000fc8000bf25070 */
[----:B------:R-:W-:-:S13]  /*09a0*/  ISETP.NE.AND.EX P1, PT, RZ, UR5, PT, P1 ;  /* 0x00000005ff007c0c */ /* 0x000fda000bf25310 */
[----:B------:R-:W-:Y:S05]  /*09b0*/  @!P1 BRA `(.L_x_7) ;  /* 0x00000000000c9947 */ /* 0x000fea0003800000 */
[----:B------:R-:W0:Y:S02]  /*09c0*/  LDC.64 R2, c[0x0][0x588] ;  /* 0x00016200ff027b82 */ /* 0x000e240000000a00 */
[----:B0-----:R1:W5:Y:S01]  /*09d0*/  LDG.E R13, desc[UR20][R2.64] ;  /* 0x00000014020d7981 */ /* 0x001362000c1e1900 */
[----:B------:R-:W-:Y:S05]  /*09e0*/  BRA `(.L_x_6) ;  /* 0x0000000000047947 */ /* 0x000fea0003800000 */
.L_x_7:
[----:B------:R-:W2:Y:S02]  /*09f0*/  LDC R13, c[0x0][0x580] ;  /* 0x00016000ff0d7b82 */ /* 0x000ea40000000800 */
.L_x_6:
[----:B------:R-:W-:Y:S02]  /*0a00*/  ULDC.64 UR4, c[0x0][0x5a0] ;  /* 0x0001680000047ab9 */ /* 0x000fe40000000a00 */
[----:B------:R-:W-:-:S04]  /*0a10*/  ISETP.NE.U32.AND P1, PT, RZ, UR4, PT ;  /* 0x00000004ff007c0c */ /* 0x000fc8000bf25070 */
[----:B------:R-:W-:-:S13]  /*0a20*/  ISETP.NE.AND.EX P1, PT, RZ, UR5, PT, P1 ;  /* 0x00000005ff007c0c */ /* 0x000fda000bf25310 */
[----:B------:R-:W-:Y:S05]  /*0a30*/  @!P1 BRA `(.L_x_8) ;  /* 0x00000000001c9947 */ /* 0x000fea0003800000 */
[----:B01----:R-:W0:Y:S02]  /*0a40*/  LDC.64 R2, c[0x0][0x5a0] ;  /* 0x00016800ff027b82 */ /* 0x003e240000000a00 */
[----:B0-----:R-:W3:Y:S02]  /*0a50*/  LDG.E.64 R2, desc[UR20][R2.64] ;  /* 0x0000001402027981 */ /* 0x001ee4000c1e1b00 */
[----:B---3--:R-:W-:-:S04]  /*0a60*/  ISETP.NE.U32.AND P1, PT, R2, RZ, PT ;  /* 0x000000ff0200720c */ /* 0x008fc80003f25070 */
[----:B------:R-:W-:-:S13]  /*0a70*/  ISETP.NE.AND.EX P1, PT, R3, RZ, PT, P1 ;  /* 0x000000ff0300720c */ /* 0x000fda0003f25310 */
[----:B------:R-:W-:Y:S05]  /*0a80*/  @!P1 BRA `(.L_x_8) ;  /* 0x0000000000089947 */ /* 0x000fea0003800000 */
[----:B------:R0:W5:Y:S01]  /*0a90*/  LD.E R16, desc[UR20][R2.64] ;  /* 0x0000001402107980 */ /* 0x000162000c101900 */
[----:B------:R-:W-:Y:S05]  /*0aa0*/  BRA `(.L_x_9) ;  /* 0x0000000000207947 */ /* 0x000fea0003800000 */
.L_x_8:
[----:B------:R-:W-:Y:S02]  /*0ab0*/  ULDC.64 UR4, c[0x0][0x590] ;  /* 0x0001640000047ab9 */ /* 0x000fe40000000a00 */
[----:B------:R-:W-:-:S04]  /*0ac0*/  ISETP.NE.U32.AND P1, PT, RZ, UR4, PT ;  /* 0x00000004ff007c0c */ /* 0x000fc8000bf25070 */
[----:B------:R-:W-:-:S13]  /*0ad0*/  ISETP.NE.AND.EX P1, PT, RZ, UR5, PT, P1 ;  /* 0x00000005ff007c0c */ /* 0x000fda000bf25310 */
[----:B------:R-:W-:Y:S05]  /*0ae0*/  @!P1 BRA `(.L_x_10) ;  /* 0x00000000000c9947 */ /* 0x000fea0003800000 */
[----:B------:R-:W3:Y:S02]  /*0af0*/  LDC.64 R16, c[0x0][0x590] ;  /* 0x00016400ff107b82 */ /* 0x000ee40000000a00 */
[----:B---3--:R3:W5:Y:S01]  /*0b00*/  LDG.E R16, desc[UR20][R16.64] ;  /* 0x0000001410107981 */ /* 0x008762000c1e1900 */
[----:B------:R-:W-:Y:S05]  /*0b10*/  BRA `(.L_x_9) ;  /* 0x0000000000047947 */ /* 0x000fea0003800000 */
.L_x_10:
[----:B------:R-:W4:Y:S02]  /*0b20*/  LDC R16, c[0x0][0x584] ;  /* 0x00016100ff107b82 */ /* 0x000f240000000800 */
.L_x_9:
[----:B------:R-:W1:Y:S01]  /*0b30*/  LDC R0, c[0x0][0x65c] ;  /* 0x00019700ff007b82 */ /* 0x000e620000000800 */
[----:B------:R-:W-:Y:S01]  /*0b40*/  ULDC UR8, c[0x0][0x28c] ;  /* 0x0000a30000087ab9 */ /* 0x000fe20000000800 */
[----:B------:R-:W-:Y:S01]  /*0b50*/  ISETP.NE.AND P1, PT, R6, 0x2, PT ;  /* 0x000000020600780c */ /* 0x000fe20003f25270 */
[----:B------:R-:W-:Y:S01]  /*0b60*/  UIADD3 UR8, UR8, 0x3f, URZ ;  /* 0x0000003f08087890 */ /* 0x000fe2000fffe03f */
[----:B------:R-:W-:Y:S01]  /*0b70*/  IMAD.U32 R4, RZ, RZ, UR12 ;  /* 0x0000000cff047e24 */ /* 0x000fe2000f8e00ff */
[----:B------:R-:W-:Y:S01]  /*0b80*/  UMOV UR5, URZ ;  /* 0x0000003f00057c82 */ /* 0x000fe20008000000 */
[----:B------:R-:W-:Y:S01]  /*0b90*/  UMOV UR4, URZ ;  /* 0x0000003f00047c82 */ /* 0x000fe20008000000 */
[----:B------:R-:W-:-:S04]  /*0ba0*/  USHF.R.S32.HI UR9, URZ, 0x1f, UR8 ;  /* 0x0000001f3f097899 */ /* 0x000fc80008011408 */
[----:B------:R-:W-:-:S04]  /*0bb0*/  ULEA.HI UR9, UR9, UR8, URZ, 0x6 ;  /* 0x0000000809097291 */ /* 0x000fc8000f8f303f */
[----:B------:R-:W-:Y:S01]  /*0bc0*/  USHF.R.S32.HI UR13, URZ, 0x6, UR9 ;  /* 0x000000063f0d7899 */ /* 0x000fe20008011409 */
[----:B-1----:R-:W-:-:S13]  /*0bd0*/  ISETP.NE.AND P4, PT, R0, 0x1, PT ;  /* 0x000000010000780c */ /* 0x002fda0003f85270 */
[----:B0-----:R-:W0:Y:S01]  /*0be0*/  @P4 LDC R3, c[0x0][0x10] ;  /* 0x00000400ff034b82 */ /* 0x001e220000000800 */
[----:B------:R-:W-:Y:S02]  /*0bf0*/  @P4 IMAD.MOV.U32 R15, RZ, RZ, RZ ;  /* 0x000000ffff0f4224 */ /* 0x000fe400078e00ff */
[----:B------:R-:W-:-:S05]  /*0c00*/  @P4 IMAD.MOV.U32 R5, RZ, RZ, RZ ;  /* 0x000000ffff054224 */ /* 0x000fca00078e00ff */
[----:B------:R-:W1:Y:S01]  /*0c10*/  @!P4 LDC R9, c[0x0][0xc] ;  /* 0x00000300ff09cb82 */ /* 0x000e620000000800 */
[----:B------:R-:W-:Y:S01]  /*0c20*/  ULDC UR6, c[0x0][0xc] ;  /* 0x0000030000067ab9 */ /* 0x000fe20000000800 */
[----:B------:R-:W-:Y:S02]  /*0c30*/  ULDC UR7, c[0x0][0x10] ;  /* 0x0000040000077ab9 */ /* 0x000fe40000000800 */
[----:B------:R-:W-:-:S04]  /*0c40*/  UIMAD.WIDE.U32 UR6, UR6, UR7, URZ ;  /* 0x00000007060672a5 */ /* 0x000fc8000f8e003f */
[----:B------:R-:W3:Y:S01]  /*0c50*/  LDC R8, c[0x0][0x14] ;  /* 0x00000500ff087b82 */ /* 0x000ee20000000800 */
[----:B0-----:R-:W-:-:S04]  /*0c60*/  @P4 IMAD.WIDE.U32 R2, R3, UR12, R14 ;  /* 0x0000000c03024c25 */ /* 0x001fc8000f8e000e */
[----:B------:R-:W-:Y:S02]  /*0c70*/  @P4 IMAD.IADD R3, R3, 0x1, R5 ;  /* 0x0000000103034824 */ /* 0x000fe400078e0205 */
[----:B------:R-:W-:Y:S02]  /*0c80*/  IMAD.MOV.U32 R5, RZ, RZ, RZ ;  /* 0x000000ffff057224 */ /* 0x000fe400078e00ff */
[----:B-1----:R-:W-:-:S04]  /*0c90*/  @!P4 IMAD.WIDE.U32 R4, R14, R9, R4 ;  /* 0x000000090e04c225 */ /* 0x002fc800078e0004 */
[----:B------:R-:W-:Y:S02]  /*0ca0*/  @!P4 IMAD.MOV.U32 R2, RZ, RZ, R4 ;  /* 0x000000ffff02c224 */ /* 0x000fe400078e0004 */
[C---:B---3--:R-:W-:Y:S02]  /*0cb0*/  IMAD R17, R8.reuse, UR7, RZ ;  /* 0x0000000708117c24 */ /* 0x048fe4000f8e02ff */
[----:B------:R-:W-:Y:S01]  /*0cc0*/  IMAD.WIDE.U32 R8, R8, UR6, RZ ;  /* 0x0000000608087c25 */ /* 0x000fe2000f8e00ff */
[----:B------:R-:W-:-:S03]  /*0cd0*/  ULDC.64 UR6, c[0x0][0x650] ;  /* 0x0001940000067ab9 */ /* 0x000fc60000000a00 */
[----:B------:R-:W-:Y:S02]  /*0ce0*/  @!P4 IMAD.MOV.U32 R3, RZ, RZ, R5 ;  /* 0x000000ffff03c224 */ /* 0x000fe400078e0005 */
[----:B------:R-:W-:Y:S01]  /*0cf0*/  IMAD.IADD R0, R9, 0x1, R17 ;  /* 0x0000000109007824 */ /* 0x000fe200078e0211 */
[----:B------:R-:W-:Y:S06]  /*0d00*/  @P1 BRA `(.L_x_11) ;  /* 0x0000000000201947 */ /* 0x000fec0003800000 */
[----:B------:R-:W-:Y:S01]  /*0d10*/  UISETP.GE.U32.AND UP0, UPT, UR13, 0x3, UPT ;  /* 0x000000030d00788c */ /* 0x000fe2000bf06070 */
[----:B------:R-:W-:Y:S01]  /*0d20*/  IADD3 R2, P1, R2, R8, RZ ;  /* 0x0000000802027210 */ /* 0x000fe20007f3e0ff */
[----:B------:R-:W-:-:S04]  /*0d30*/  UIMAD.WIDE.U32 UR4, UR13, -0x55555555, URZ ;  /* 0xaaaaaaab0d0478a5 */ /* 0x000fc8000f8e003f */
[----:B------:R-:W-:Y:S01]  /*0d40*/  USHF.R.U32.HI UR5, URZ, 0x1, UR5 ;  /* 0x000000013f057899 */ /* 0x000fe20008011605 */
[----:B------:R-:W-:Y:S02]  /*0d50*/  IMAD.X R3, R0, 0x1, R3, P1 ;  /* 0x0000000100037824 */ /* 0x000fe400008e0603 */
[----:B------:R-:W-:Y:S02]  /*0d60*/  UMOV UR4, URZ ;  /* 0x0000003f00047c82 */ /* 0x000fe40008000000 */
[----:B------:R-:W-:Y:S02]  /*0d70*/  @UP0 ULOP3.LUT UR4, UR5, 0x1, URZ, 0xc0, !UPT ;  /* 0x0000000105040892 */ /* 0x000fe4000f8ec03f */
[----:B------:R-:W-:-:S12]  /*0d80*/  UIMAD UR5, UR5, -0x3, UR13 ;  /* 0xfffffffd050578a4 */ /* 0x000fd8000f8e020d */
.L_x_11:
[----:B------:R-:W-:Y:S01]  /*0d90*/  ISETP.GE.U32.AND P1, PT, R2, UR6, PT ;  /* 0x0000000602007c0c */ /* 0x000fe2000bf26070 */
[----:B------:R-:W-:Y:S01]  /*0da0*/  IMAD.MOV.U32 R6, RZ, RZ, -0x1 ;  /* 0xffffffffff067424 */ /* 0x000fe200078e00ff */
[----:B------:R-:W-:Y:S01]  /*0db0*/  PRMT R17, RZ, 0x7610, R17 ;  /* 0x00007610ff117816 */ /* 0x000fe20000000011 */
[----:B------:R-:W-:Y:S01]  /*0dc0*/  IMAD.MOV.U32 R4, RZ, RZ, -0x1 ;  /* 0xffffffffff047424 */ /* 0x000fe200078e00ff */
[----:B------:R-:W-:Y:S01]  /*0dd0*/  ISETP.GE.U32.AND.EX P1, PT, R3, UR7, PT, P1 ;  /* 0x0000000703007c0c */ /* 0x000fe2000bf26110 */
[----:B------:R-:W-:-:S12]  /*0de0*/  IMAD.MOV.U32 R5, RZ, RZ, -0x1 ;  /* 0xffffffffff057424 */ /* 0x000fd800078e00ff */
[----:B------:R-:W-:Y:S05]  /*0df0*/  @P1 BRA `(.L_x_12) ;  /* 0x0000000400241947 */ /* 0x000fea0003800000 */
[----:B------:R-:W0:Y:S01]  /*0e00*/  LDC.64 R28, c[0x0][0x628] ;  /* 0x00018a00ff1c7b82 */ /* 0x000e220000000a00 */
[----:B------:R-:W-:Y:S02]  /*0e10*/  IMAD.MOV.U32 R4, RZ, RZ, R2 ;  /* 0x000000ffff047224 */ /* 0x000fe400078e0002 */
[----:B------:R-:W-:-:S05]  /*0e20*/  IMAD.MOV.U32 R5, RZ, RZ, R3 ;  /* 0x000000ffff057224 */ /* 0x000fca00078e0003 */
[----:B------:R-:W1:Y:S08]  /*0e30*/  LDC R6, c[0x0][0x630] ;  /* 0x00018c00ff067b82 */ /* 0x000e700000000800 */
[----:B------:R-:W3:Y:S01]  /*0e40*/  LDC.64 R30, c[0x0][0x620] ;  /* 0x00018800ff1e7b82 */ /* 0x000ee20000000a00 */
[----:B0-----:R-:W-:-:S04]  /*0e50*/  ISETP.NE.U32.AND P1, PT, R28, RZ, PT ;  /* 0x000000ff1c00720c */ /* 0x001fc80003f25070 */
[----:B------:R-:W-:-:S13]  /*0e60*/  ISETP.NE.AND.EX P1, PT, R29, RZ, PT, P1 ;  /* 0x000000ff1d00720c */ /* 0x000fda0003f25310 */
[----:B-1-3--:R-:W-:Y:S05]  /*0e70*/  @!P1 BRA `(.L_x_13) ;  /* 0x0000000000289947 */ /* 0x00afea0003800000 */
[----:B------:R-:W0:Y:S02]  /*0e80*/  LDC R17, c[0x0][0x634] ;  /* 0x00018d00ff117b82 */ /* 0x000e240000000800 */
[----:B0-----:R-:W-:-:S05]  /*0e90*/  IADD3 R17, P1, R2, R17, RZ ;  /* 0x0000001102117210 */ /* 0x001fca0007f3e0ff */
[----:B------:R-:W-:-:S04]  /*0ea0*/  IMAD.X R27, RZ, RZ, R3, P1 ;  /* 0x000000ffff1b7224 */ /* 0x000fc800008e0603 */
[----:B------:R-:W-:-:S04]  /*0eb0*/  IMAD.WIDE.U32 R4, R27, R28, RZ ;  /* 0x0000001c1b047225 */ /* 0x000fc800078e00ff */
[----:B------:R-:W-:-:S04]  /*0ec0*/  IMAD.WIDE.U32 R18, P1, R17, R29, R4 ;  /* 0x0000001d11127225 */ /* 0x000fc80007820004 */
[----:B------:R-:W-:-:S04]  /*0ed0*/  IMAD.WIDE.U32 R4, R17, R28, RZ ;  /* 0x0000001c11047225 */ /* 0x000fc800078e00ff */
[----:B------:R-:W-:Y:S01]  /*0ee0*/  IMAD.X R21, RZ, RZ, RZ, P1 ;  /* 0x000000ffff157224 */ /* 0x000fe200008e06ff */
[----:B------:R-:W-:Y:S01]  /*0ef0*/  IADD3 RZ, P1, R5, R18, RZ ;  /* 0x0000001205ff7210 */ /* 0x000fe20007f3e0ff */
[----:B------:R-:W-:-:S04]  /*0f00*/  IMAD.MOV.U32 R20, RZ, RZ, R19 ;  /* 0x000000ffff147224 */ /* 0x000fc800078e0013 */
[----:B------:R-:W-:-:S08]  /*0f10*/  IMAD.WIDE.U32.X R4, R27, R29, R20, P1 ;  /* 0x0000001d1b047225 */ /* 0x000fd000008e0414 */
.L_x_13:
[----:B------:R-:W0:Y:S01]  /*0f20*/  LDC.64 R32, c[0x0][0x640] ;  /* 0x00019000ff207b82 */ /* 0x000e220000000a00 */
[-CC-:B------:R-:W-:Y:S01]  /*0f30*/  SHF.R.U64 R37, R4, R6.reuse, R5.reuse ;  /* 0x0000000604257219 */ /* 0x180fe20000001205 */
[----:B------:R-:W-:Y:S01]  /*0f40*/  IMAD.MOV.U32 R35, RZ, RZ, 0x1 ;  /* 0x00000001ff237424 */ /* 0x000fe200078e00ff */
[----:B------:R-:W-:Y:S02]  /*0f50*/  SHF.R.U32.HI R4, RZ, R6, R5 ;  /* 0x00000006ff047219 */ /* 0x000fe40000011605 */
[----:B------:R-:W-:-:S03]  /*0f60*/  IADD3 R17, P1, RZ, -R37, RZ ;  /* 0x80000025ff117210 */ /* 0x000fc60007f3e0ff */
[----:B------:R-:W1:Y:S02]  /*0f70*/  LDC R18, c[0x0][0x618] ;  /* 0x00018600ff127b82 */ /* 0x000e640000000800 */
[----:B------:R-:W-:-:S04]  /*0f80*/  IMAD.X R5, RZ, RZ, ~R4, P1 ;  /* 0x000000ffff057224 */ /* 0x000fc800008e0e04 */
[-C--:B------:R-:W-:Y:S02]  /*0f90*/  IMAD R6, R5, R30.reuse, RZ ;  /* 0x0000001e05067224 */ /* 0x080fe400078e02ff */
[----:B------:R-:W3:Y:S01]  /*0fa0*/  LDC R19, c[0x0][0x608] ;  /* 0x00018200ff137b82 */ /* 0x000ee20000000800 */
[----:B------:R-:W-:-:S04]  /*0fb0*/  IMAD.WIDE.U32 R4, R17, R30, R2 ;  /* 0x0000001e11047225 */ /* 0x000fc800078e0002 */
[----:B------:R-:W-:-:S03]  /*0fc0*/  IMAD R17, R17, R31, R6 ;  /* 0x0000001f11117224 */ /* 0x000fc600078e0206 */
[----:B------:R-:W2:Y:S01]  /*0fd0*/  LDC R28, c[0x0][0x658] ;  /* 0x00019600ff1c7b82 */ /* 0x000ea20000000800 */
[----:B------:R-:W-:Y:S01]  /*0fe0*/  IMAD.IADD R5, R5, 0x1, R17 ;  /* 0x0000000105057824 */ /* 0x000fe200078e0211 */
[----:B0-----:R-:W-:Y:S01]  /*0ff0*/  ISETP.NE.U32.AND P1, PT, R32, RZ, PT ;  /* 0x000000ff2000720c */ /* 0x001fe20003f25070 */
[----:B------:R-:W-:-:S03]  /*1000*/  IMAD.MOV.U32 R17, RZ, RZ, -0x1 ;  /* 0xffffffffff117424 */ /* 0x000fc600078e00ff */
[----:B------:R-:W-:Y:S02]  /*1010*/  ISETP.NE.AND.EX P1, PT, R33, RZ, PT, P1 ;  /* 0x000000ff2100720c */ /* 0x000fe40003f25310 */
[----:B------:R-:W0:Y:S01]  /*1020*/  LDC R31, c[0x0][0x600] ;  /* 0x00018000ff1f7b82 */ /* 0x000e220000000800 */
[-CC-:B-1----:R-:W-:Y:S02]  /*1030*/  SHF.R.U64 R29, R4, R18.reuse, R5.reuse ;  /* 0x00000012041d7219 */ /* 0x182fe40000001205 */
[----:B------:R-:W-:-:S05]  /*1040*/  SHF.R.U32.HI R4, RZ, R18, R5 ;  /* 0x00000012ff047219 */ /* 0x000fca0000011605 */
[----:B------:R-:W1:Y:S01]  /*1050*/  LDC R30, c[0x0][0x648] ;  /* 0x00019200ff1e7b82 */ /* 0x000e620000000800 */
[-CC-:B---3--:R-:W-:Y:S02]  /*1060*/  SHF.R.U64 R39, R29, R19.reuse, R4.reuse ;  /* 0x000000131d277219 */ /* 0x188fe40000001204 */
[----:B------:R-:W-:-:S05]  /*1070*/  SHF.R.U32.HI R5, RZ, R19, R4 ;  /* 0x00000013ff057219 */ /* 0x000fca0000011604 */
[----:B------:R-:W3:Y:S01]  /*1080*/  LDC R34, c[0x0][0x638] ;  /* 0x00018e00ff227b82 */ /* 0x000ee20000000800 */
[-C--:B--2---:R-:W-:Y:S02]  /*1090*/  SHF.L.U32 R4, R17, R28.reuse, RZ ;  /* 0x0000001c11047219 */ /* 0x084fe400000006ff */
[--C-:B------:R-:W-:Y:S02]  /*10a0*/  SHF.R.U64 R38, R39, R28, R5.reuse ;  /* 0x0000001c27267219 */ /* 0x100fe40000001205 */
[----:B------:R-:W-:Y:S02]  /*10b0*/  LOP3.LUT R6, RZ, R4, RZ, 0x33, !PT ;  /* 0x00000004ff067212 */ /* 0x000fe400078e33ff */
[----:B------:R-:W-:Y:S01]  /*10c0*/  SHF.R.U32.HI R5, RZ, R28, R5 ;  /* 0x0000001cff057219 */ /* 0x000fe20000011605 */
[----:B------:R-:W2:Y:S01]  /*10d0*/  LDC R36, c[0x0][0x610] ;  /* 0x00018400ff247b82 */ /* 0x000ea20000000800 */
[----:B------:R-:W-:Y:S01]  /*10e0*/  IMAD.MOV.U32 R4, RZ, RZ, R38 ;  /* 0x000000ffff047224 */ /* 0x000fe200078e0026 */
[----:B------:R-:W-:Y:S06]  /*10f0*/  @!P1 BRA `(.L_x_14) ;  /* 0x0000000000289947 */ /* 0x000fec0003800000 */
[----:B------:R-:W4:Y:S02]  /*1100*/  LDC R17, c[0x0][0x64c] ;  /* 0x00019300ff117b82 */ /* 0x000f240000000800 */
[----:B----4-:R-:W-:-:S05]  /*1110*/  IADD3 R17, P1, R38, R17, RZ ;  /* 0x0000001126117210 */ /* 0x010fca0007f3e0ff */
        /* <DEDUP_REMOVED lines=8> */
.L_x_14:
[----:B-1----:R-:W-:Y:S01]  /*11a0*/  SHF.R.U64 R15, R4, R30, R5 ;  /* 0x0000001e040f7219 */ /* 0x002fe20000001205 */
[----:B------:R-:W-:Y:S01]  /*11b0*/  @P4 IMAD R24, R25, R26, R14 ;  /* 0x0000001a19184224 */ /* 0x000fe200078e020e */
[----:B------:R-:W-:Y:S01]  /*11c0*/  LOP3.LUT R5, R39, R6, RZ, 0xc0, !PT ;  /* 0x0000000627057212 */ /* 0x000fe200078ec0ff */
[----:B0-----:R-:W-:Y:S01]  /*11d0*/  VIADD R6, R31, 0xffffffff ;  /* 0xffffffff1f067836 */ /* 0x001fe20000000000 */
[----:B------:R-:W-:Y:S01]  /*11e0*/  SHF.L.U32 R4, R35, R28, RZ ;  /* 0x0000001c23047219 */ /* 0x000fe200000006ff */
[----:B------:R-:W-:-:S03]  /*11f0*/  IMAD.MOV R17, RZ, RZ, -R15 ;  /* 0x000000ffff117224 */ /* 0x000fc600078e0a0f */
[----:B------:R-:W-:Y:S01]  /*1200*/  LOP3.LUT R29, R29, R6, RZ, 0xc0, !PT ;  /* 0x000000061d1d7212 */ /* 0x000fe200078ec0ff */
[----:B------:R-:W-:Y:S02]  /*1210*/  IMAD R5, R4, R15, R5 ;  /* 0x0000000f04057224 */ /* 0x000fe400078e0205 */
[----:B---3--:R-:W-:Y:S02]  /*1220*/  IMAD R4, R17, R34, R38 ;  /* 0x0000002211047224 */ /* 0x008fe400078e0226 */
[----:B--2---:R-:W-:Y:S02]  /*1230*/  IMAD R6, R5, R36, R24 ;  /* 0x0000002405067224 */ /* 0x004fe400078e0218 */
[----:B------:R-:W-:Y:S02]  /*1240*/  IMAD R5, R4, R31, R29 ;  /* 0x0000001f04057224 */ /* 0x000fe400078e021d */
[----:B------:R-:W-:-:S03]  /*1250*/  IMAD.MOV.U32 R17, RZ, RZ, 0x1 ;  /* 0x00000001ff117424 */ /* 0x000fc600078e00ff */
[----:B------:R-:W-:Y:S02]  /*1260*/  SEL R4, R5, R6, !P4 ;  /* 0x0000000605047207 */ /* 0x000fe40006000000 */
[----:B------:R-:W-:Y:S01]  /*1270*/  SEL R6, R6, R5, !P4 ;  /* 0x0000000506067207 */ /* 0x000fe20006000000 */
[----:B------:R-:W-:-:S07]  /*1280*/  IMAD.MOV.U32 R5, RZ, RZ, R37 ;  /* 0x000000ffff057224 */ /* 0x000fce00078e0025 */
.L_x_12:
[----:B------:R-:W-:Y:S05]  /*1290*/  @!P3 BRA `(.L_x_15) ;  /* 0x00000000000cb947 */ /* 0x000fea0003800000 */
[----:B------:R-:W-:Y:S01]  /*12a0*/  UCGABAR_WAIT ;  /* 0x0000000000007dc7 */ /* 0x000fe20008000000 */
[----:B------:R-:W-:Y:S01]  /*12b0*/  CCTL.IVALL ;  /* 0x00000000ff00798f */ /* 0x000fe20002000000 */
[----:B------:R-:W-:Y:S05]  /*12c0*/  BRA `(.L_x_16) ;  /* 0x0000000000047947 */ /* 0x000fea0003800000 */
.L_x_15:
[----:B------:R-:W-:Y:S06]  /*12d0*/  BAR.SYNC.DEFER_BLOCKING 0x0 ;  /* 0x0000000000007b1d */ /* 0x000fec0000010000 */
.L_x_16:
[----:B------:R-:W-:Y:S05]  /*12e0*/  @!P2 BRA `(.L_x_17) ;  /* 0x0000004000f0a947 */ /* 0x000fea0003800000 */
[----:B------:R-:W-:-:S13]  /*12f0*/  ISETP.GT.U32.AND P1, PT, R40, 0x1, PT ;  /* 0x000000012800780c */ /* 0x000fda0003f24070 */
[----:B------:R-:W-:Y:S05]  /*1300*/  @P1 EXIT ;  /* 0x000000000000194d */ /* 0x000fea0003800000 */
.L_x_18:
[----:B------:R-:W-:-:S08]  /*1310*/  NOP ;  /* 0x0000000000007918 */ /* 0x000fd00000000000 */
[----:B------:R-:W0:Y:S02]  /*1320*/  USETMAXREG.TRY_ALLOC.CTAPOOL UP0, 0xe8 ;  /* 0x000000e8000079c8 */ /* 0x000e240008000600 */
[----:B0-----:R-:W-:-:S13]  /*1330*/  PLOP3.LUT P1, PT, PT, PT, UP0, 0x80, 0x0 ;  /* 0x000000000000781c */ /* 0x001fda0003f2f008 */
[----:B------:R-:W-:Y:S05]  /*1340*/  @!P1 BRA `(.L_x_18) ;  /* 0xfffffffc00f09947 */ /* 0x000fea000383ffff */
[----:B------:R-:W-:-:S13]  /*1350*/  LOP3.LUT P1, RZ, R17, 0xff, RZ, 0xc0, !PT ;  /* 0x000000ff11ff7812 */ /* 0x000fda000782c0ff */
[----:B------:R-:W-:Y:S05]  /*1360*/  @!P1 EXIT ;  /* 0x000000000000994d */ /* 0x000fea0003800000 */
[----:B------:R-:W0:Y:S01]  /*1370*/  S2UR UR6, SR_CgaCtaId ;  /* 0x00000000000679c3 */ /* 0x000e220000008800 */
[CC--:B------:R-:W-:Y:S01]  /*1380*/  LEA.HI R11, R23.reuse, R10.reuse, RZ, 0x2 ;  /* 0x0000000a170b7211 */ /* 0x0c0fe200078f10ff */
[----:B------:R-:W-:Y:S01]  /*1390*/  UIADD3 UR7, UR15, -0x1, URZ ;  /* 0xffffffff0f077890 */ /* 0x000fe2000fffe03f */
[----:B------:R-:W-:Y:S01]  /*13a0*/  LEA.HI R23, R23, R10, RZ, 0x5 ;  /* 0x0000000a17177211 */ /* 0x000fe200078f28ff */
[----:B------:R-:W-:Y:S01]  /*13b0*/  UMOV UR12, 0x400 ;  /* 0x00000400000c7882 */ /* 0x000fe20000000000 */
[--C-:B------:R-:W-:Y:S01]  /*13c0*/  SHF.R.S32.HI R14, RZ, 0x2, R11.reuse ;  /* 0x00000002ff0e7819 */ /* 0x100fe2000001140b */
[----:B------:R-:W-:Y:S01]  /*13d0*/  UISETP.LT.AND UP0, UPT, UR13, 0x1, UPT ;  /* 0x000000010d00788c */ /* 0x000fe2000bf01270 */
[----:B------:R-:W-:Y:S01]  /*13e0*/  SHF.R.S32.HI R15, RZ, 0x1f, R11 ;  /* 0x0000001fff0f7819 */ /* 0x000fe2000001140b */
[----:B------:R-:W-:Y:S01]  /*13f0*/  USHF.L.U32 UR22, UR13, 0x1, URZ ;  /* 0x000000010d167899 */ /* 0x000fe2000800063f */
[----:B------:R-:W-:Y:S01]  /*1400*/  SHF.R.S32.HI R23, RZ, 0x5, R23 ;  /* 0x00000005ff177819 */ /* 0x000fe20000011417 */
[----:B------:R-:W-:Y:S01]  /*1410*/  USEL UR14, UR13, 0x1, UP0 ;  /* 0x000000010d0e7887 */ /* 0x000fe20008000000 */
[----:B------:R-:W-:Y:S01]  /*1420*/  LEA.HI R15, R15, R14, RZ, 0x3 ;  /* 0x0000000e0f0f7211 */ /* 0x000fe200078f18ff */
[----:B------:R-:W-:Y:S01]  /*1430*/  UISETP.NE.AND UP0, UPT, UR7, URZ, UPT ;  /* 0x0000003f0700728c */ /* 0x000fe2000bf05270 */
[----:B------:R-:W-:Y:S01]  /*1440*/  LOP3.LUT R17, R11, 0xfffffffc, RZ, 0xc0, !PT ;  /* 0xfffffffc0b117812 */ /* 0x000fe200078ec0ff */
[----:B------:R-:W-:Y:S01]  /*1450*/  UIADD3 UR14, -UR14, UR13, URZ ;  /* 0x0000000d0e0e7290 */ /* 0x000fe2000fffe13f */
[----:B------:R-:W-:Y:S01]  /*1460*/  LOP3.LUT R15, R15, 0xfffffff8, RZ, 0xc0, !PT ;  /* 0xfffffff80f0f7812 */ /* 0x000fe200078ec0ff */
[----:B------:R-:W-:Y:S01]  /*1470*/  USEL UR9, URZ, 0x1, UP0 ;  /* 0x000000013f097887 */ /* 0x000fe20008000000 */
[----:B------:R-:W-:Y:S01]  /*1480*/  LOP3.LUT R85, R7, 0x1, RZ, 0xfc, !PT ;  /* 0x0000000107557812 */ /* 0x000fe200078efcff */
[----:B------:R-:W-:-:S02]  /*1490*/  IMAD.IADD R17, R10, 0x1, -R17 ;  /* 0x000000010a117824 */ /* 0x000fc400078e0a11 */
[----:B------:R-:W-:Y:S02]  /*14a0*/  IMAD.IADD R14, R14, 0x1, -R15 ;  /* 0x000000010e0e7824 */ /* 0x000fe400078e0a0f */
[----:B------:R-:W-:Y:S01]  /*14b0*/  IMAD.U32 R86, RZ, RZ, UR9 ;  /* 0x00000009ff567e24 */ /* 0x000fe2000f8e00ff */
[----:B0-----:R-:W-:Y:S02]  /*14c0*/  ULEA UR12, UR6, UR12, 0x18 ;  /* 0x0000000c060c7291 */ /* 0x001fe4000f8ec03f */
[--C-:B------:R-:W-:Y:S01]  /*14d0*/  SHF.R.S32.HI R15, RZ, 0x1f, R14.reuse ;  /* 0x0000001fff0f7819 */ /* 0x100fe2000001140e */
[----:B------:R-:W-:Y:S01]  /*14e0*/  USHF.L.U32 UR6, UR7, 0x3, URZ ;  /* 0x0000000307067899 */ /* 0x000fe2000800063f */
[C-C-:B------:R-:W-:Y:S01]  /*14f0*/  IMAD R20, R23.reuse, -0x10, -R14.reuse ;  /* 0xfffffff017147824 */ /* 0x140fe200078e0a0e */
[----:B------:R-:W-:Y:S02]  /*1500*/  UIADD3 UR7, UR12, 0x3100, URZ ;  /* 0x000031000c077890 */ /* 0x000fe4000fffe03f */
[----:B------:R-:W-:Y:S01]  /*1510*/  ULOP3.LUT UR6, UR6, 0x8, URZ, 0xc0, !UPT ;  /* 0x0000000806067892 */ /* 0x000fe2000f8ec03f */
[----:B------:R-:W-:Y:S01]  /*1520*/  IMAD.WIDE R10, R23, 0x10, R14 ;  /* 0x00000010170a7825 */ /* 0x000fe200078e020e */
[----:B------:R-:W-:-:S02]  /*1530*/  UIADD3 UR8, UR12, 0x100, URZ ;  /* 0x000001000c087890 */ /* 0x000fc4000fffe03f */
[----:B------:R-:W-:Y:S02]  /*1540*/  USHF.R.U32.HI UR7, URZ, 0x4, UR7 ;  /* 0x000000043f077899 */ /* 0x000fe40008011607 */
[----:B------:R-:W-:Y:S02]  /*1550*/  USHF.R.U32.HI UR8, URZ, 0x4, UR8 ;  /* 0x000000043f087899 */ /* 0x000fe40008011608 */
[----:B------:R-:W-:Y:S02]  /*1560*/  ULOP3.LUT UR24, UR6, 0x8, URZ, 0x3c, !UPT ;  /* 0x0000000806187892 */ /* 0x000fe4000f8e3c3f */
[----:B------:R-:W-:Y:S02]  /*1570*/  ULOP3.LUT UR16, UR6, 0x18, URZ, 0x3c, !UPT ;  /* 0x0000001806107892 */ /* 0x000fe4000f8e3c3f */
[----:B------:R-:W-:Y:S01]  /*1580*/  UIADD3 UR23, UR12, 0x40, URZ ;  /* 0x000000400c177890 */ /* 0x000fe2000fffe03f */
[----:B------:R-:W-:Y:S01]  /*1590*/  ULDC UR6, c[0x0][0x284] ;  /* 0x0000a10000067ab9 */ /* 0x000fe20000000800 */
[----:B------:R-:W-:Y:S01]  /*15a0*/  ULOP3.LUT UR7, UR7, 0x3fff, URZ, 0xc0, !UPT ;  /* 0x00003fff07077892 */ /* 0x000fe2000f8ec03f */
[----:B------:R-:W-:Y:S01]  /*15b0*/  VIADD R20, R20, UR6 ;  /* 0x0000000614147c36 */ /* 0x000fe20008000000 */
[----:B------:R-:W-:-:S02]  /*15c0*/  ULOP3.LUT UR8, UR8, 0x3fff, URZ, 0xc0, !UPT ;  /* 0x00003fff08087892 */ /* 0x000fc4000f8ec03f */
[----:B------:R-:W-:Y:S02]  /*15d0*/  ULEA UR15, UR15, UR23, 0x3 ;  /* 0x000000170f0f7291 */ /* 0x000fe4000f8e183f */
[----:B------:R-:W-:Y:S02]  /*15e0*/  ULOP3.LUT UR17, UR7, 0x10000, URZ, 0xfc, !UPT ;  /* 0x0001000007117892 */ /* 0x000fe4000f8efc3f */
[----:B------:R-:W-:-:S12]  /*15f0*/  ULOP3.LUT UR18, UR8, 0x10000, URZ, 0xfc, !UPT ;  /* 0x0001000008127892 */ /* 0x000fd8000f8efc3f */
.L_x_109:
[----:B------:R-:W-:Y:S01]  /*1600*/  SHF.L.U32 R14, R86, 0x1f, RZ ;  /* 0x0000001f560e7819 */ /* 0x000fe200000006ff */
[----:B------:R-:W0:Y:S01]  /*1610*/  LDC R15, c[0x0][0x28c] ;  /* 0x0000a300ff0f7b82 */ /* 0x000e220000000800 */
[----:B------:R-:W-:Y:S01]  /*1620*/  UMOV UR6, URZ ;  /* 0x0000003f00067c82 */ /* 0x000fe20008000000 */
[----:B------:R-:W-:Y:S01]  /*1630*/  UMOV UR19, UR5 ;  /* 0x0000000500137c82 */ /* 0x000fe20008000000 */
[----:B------:R-:W1:Y:S01]  /*1640*/  SYNCS.PHASECHK.TRANS64.TRYWAIT P1, [UR15+-0x8], R14 ;  /* 0xfffff80eff0075a7 */ /* 0x000e62000802014f */
[----:B0-----:R-:W-:Y:S01]  /*1650*/  ISETP.GE.AND P2, PT, R15, 0x1, PT ;  /* 0x000000010f00780c */ /* 0x001fe20003f46270 */
[----:B-1-34-:R-:W-:-:S12]  /*1660*/  @!P1 BRA `(.L_x_19) ;  /* 0x0000004c00e49947 */ /* 0x01afd80003800000 */
.L_x_130:
[----:B------:R-:W-:Y:S01]  /*1670*/  UMOV UR7, URZ ;  /* 0x0000003f00077c82 */ /* 0x000fe20008000000 */
[----:B------:R-:W-:Y:S01]  /*1680*/  UMOV UR8, URZ ;  /* 0x0000003f00087c82 */ /* 0x000fe20008000000 */
[----:B------:R-:W-:Y:S01]  /*1690*/  CS2R R22, SRZ ;  /* 0x0000000000167805 */ /* 0x000fe2000001ff00 */
[----:B------:R-:W-:Y:S01]  /*16a0*/  IMAD.MOV.U32 R21, RZ, RZ, RZ ;  /* 0x000000ffff157224 */ /* 0x000fe200078e00ff */
[----:B------:R-:W-:Y:S02]  /*16b0*/  CS2R R56, SRZ ;  /* 0x0000000000387805 */ /* 0x000fe4000001ff00 */
[----:B------:R-:W-:Y:S02]  /*16c0*/  CS2R R58, SRZ ;  /* 0x00000000003a7805 */ /* 0x000fe4000001ff00 */
[----:B------:R-:W-:Y:S02]  /*16d0*/  CS2R R60, SRZ ;  /* 0x00000000003c7805 */ /* 0x000fe4000001ff00 */
[----:B------:R-:W-:-:S02]  /*16e0*/  CS2R R62, SRZ ;  /* 0x00000000003e7805 */ /* 0x000fc4000001ff00 */
[----:B------:R-:W-:Y:S02]  /*16f0*/  CS2R R64, SRZ ;  /* 0x0000000000407805 */ /* 0x000fe4000001ff00 */
[----:B------:R-:W-:Y:S02]  /*1700*/  CS2R R66, SRZ ;  /* 0x0000000000427805 */ /* 0x000fe4000001ff00 */
[----:B------:R-:W-:Y:S02]  /*1710*/  CS2R R68, SRZ ;  /* 0x0000000000447805 */ /* 0x000fe4000001ff00 */
[----:B------:R-:W-:Y:S02]  /*1720*/  CS2R R70, SRZ ;  /* 0x0000000000467805 */ /* 0x000fe4000001ff00 */
[----:B------:R-:W-:Y:S02]  /*1730*/  CS2R R72, SRZ ;  /* 0x0000000000487805 */ /* 0x000fe4000001ff00 */
[----:B------:R-:W-:-:S02]  /*1740*/  CS2R R74, SRZ ;  /* 0x00000000004a7805 */ /* 0x000fc4000001ff00 */
[----:B------:R-:W-:Y:S02]  /*1750*/  CS2R R76, SRZ ;  /* 0x00000000004c7805 */ /* 0x000fe4000001ff00 */
[----:B------:R-:W-:Y:S02]  /*1760*/  CS2R R78, SRZ ;  /* 0x00000000004e7805 */ /* 0x000fe4000001ff00 */
[----:B------:R-:W-:Y:S02]  /*1770*/  CS2R R80, SRZ ;  /* 0x0000000000507805 */ /* 0x000fe4000001ff00 */
[----:B------:R-:W-:Y:S01]  /*1780*/  CS2R R82, SRZ ;  /* 0x0000000000527805 */ /* 0x000fe2000001ff00 */
[----:B------:R-:W-:Y:S01]  /*1790*/  IMAD.MOV.U32 R84, RZ, RZ, RZ ;  /* 0x000000ffff547224 */ /* 0x000fe200078e00ff */
[----:B------:R-:W-:Y:S01]  /*17a0*/  CS2R R24, SRZ ;  /* 0x0000000000187805 */ /* 0x000fe2000001ff00 */
[----:B------:R-:W-:Y:S01]  /*17b0*/  IMAD.U32 R87, RZ, RZ, UR4 ;  /* 0x00000004ff577e24 */ /* 0x000fe2000f8e00ff */
        /* <DEDUP_REMOVED lines=14> */
[----:B------:R-:W-:Y:S01]  /*18a0*/  CS2R R54, SRZ ;  /* 0x0000000000367805 */ /* 0x000fe2000001ff00 */
[----:B------:R-:W-:Y:S06]  /*18b0*/  @!P2 BRA `(.L_x_20) ;  /* 0x00000004005ca947 */ /* 0x000fec0003800000 */
[----:B------:R-:W-:-:S13]  /*18c0*/  ISETP.NE.AND P2, PT, R85, 0x3, PT ;  /* 0x000000035500780c */ /* 0x000fda0003f45270 */
[----:B------:R-:W-:Y:S05]  /*18d0*/  @!P2 BRA `(.L_x_21) ;  /* 0x000000000004a947 */ /* 0x000fea0003800000 */
[----:B------:R-:W-:Y:S01]  /*18e0*/  BPT.TRAP 0x1 ;  /* 0x000000040000795c */ /* 0x000fe20000300000 */
.L_x_21:
[----:B------:R-:W-:Y:S01]  /*18f0*/  ULEA UR6, UR5, UR12, 0x3 ;  /* 0x0000000c05067291 */ /* 0x000fe2000f8e183f */
[----:B0-----:R-:W-:-:S05]  /*1900*/  IMAD.U32 R14, RZ, RZ, UR4 ;  /* 0x00000004ff0e7e24 */ /* 0x001fca000f8e00ff */
[----:B------:R-:W-:-:S04]  /*1910*/  SHF.L.U32 R14, R14, 0x1f, RZ ;  /* 0x0000001f0e0e7819 */ /* 0x000fc800000006ff */
[----:B------:R0:W1:Y:S01]  /*1920*/  SYNCS.PHASECHK.TRANS64.TRYWAIT P1, [UR6], R14 ;  /* 0x0000000eff0075a7 */ /* 0x0000620008020146 */
[----:B------:R-:W-:Y:S05]  /*1930*/  @!P2 BRA `(.L_x_22) ;  /* 0x000000000004a947 */ /* 0x000fea0003800000 */
[----:B------:R-:W-:Y:S01]  /*1940*/  BPT.TRAP 0x1 ;  /* 0x000000040000795c */ /* 0x000fe20000300000 */
.L_x_22:
[----:B-1----:R-:W-:Y:S05]  /*1950*/  @P1 BRA `(.L_x_23) ;  /* 0x0000000000081947 */ /* 0x002fea0003800000 */
[----:B------:R-:W1:Y:S02]  /*1960*/  SYNCS.PHASECHK.TRANS64.TRYWAIT P1, [UR6], R14 ;  /* 0x0000000eff0075a7 */ /* 0x000e640008020146 */
[----:B-1----:R-:W-:Y:S05]  /*1970*/  @!P1 BRA `(.L_x_24) ;  /* 0x0000004c00389947 */ /* 0x002fea0003800000 */
.L_x_23:
[----:B------:R-:W-:Y:S01]  /*1980*/  ULEA UR8, UR5, UR18, 0x8 ;  /* 0x0000001205087291 */ /* 0x000fe2000f8e403f */
[----:B------:R-:W-:Y:S01]  /*1990*/  WARPGROUP.ARRIVE ;  /* 0x00000000000079c5 */ /* 0x000fe20000000000 */
[----:B------:R-:W-:Y:S01]  /*19a0*/  ULEA UR10, UR5, UR17, 0x8 ;  /* 0x00000011050a7291 */ /* 0x000fe2000f8e403f */
[----:B------:R-:W-:Y:S01]  /*19b0*/  CS2R R22, SRZ ;  /* 0x0000000000167805 */ /* 0x000fe2000001ff00 */
[----:B------:R-:W-:Y:S01]  /*19c0*/  UMOV UR9, 0x80000020 ;  /* 0x8000002000097882 */ /* 0x000fe20000000000 */
[----:B------:R-:W-:Y:S01]  /*19d0*/  UMOV UR11, 0x80000020 ;  /* 0x80000020000b7882 */ /* 0x000fe20000000000 */
[----:B------:R-:W-:Y:S01]  /*19e0*/  ULDC UR7, c[0x0][0x50c] ;  /* 0x0001430000077ab9 */ /* 0x000fe20000000800 */
[----:B------:R-:W-:Y:S01]  /*19f0*/  UMOV UR6, 0x2 ;  /* 0x0000000200067882 */ /* 0x000fe20000000000 */
[----:B------:R-:W-:Y:S01]  /*1a00*/  UISETP.NE.AND UP0, UPT, UR7, 0x2, UPT ;  /* 0x000000020700788c */ /* 0x000fe2000bf05270 */
[----:B------:R-:W-:Y:S01]  /*1a10*/  IMAD.MOV.U32 R21, RZ, RZ, RZ ;  /* 0x000000ffff157224 */ /* 0x000fe200078e00ff */
[----:B------:R-:W-:Y:S01]  /*1a20*/  CS2R R56, SRZ ;  /* 0x0000000000387805 */ /* 0x000fe2000001ff00 */
[----:B------:R-:W-:Y:S01]  /*1a30*/  QGMMA.64x64x32.F32.E4M3.E4M3 R24, gdesc[UR8], RZ, !UPT ;  /* 0x00e00000081879f3 */ /* 0x000fe2000c7008ff */
[----:B------:R-:W-:Y:S01]  /*1a40*/  USEL UR7, URZ, 0x1, UP0 ;  /* 0x000000013f077887 */ /* 0x000fe20008000000 */
[----:B------:R-:W-:Y:S01]  /*1a50*/  CS2R R58, SRZ ;  /* 0x00000000003a7805 */ /* 0x000fe2000001ff00 */
[----:B------:R-:W-:Y:S01]  /*1a60*/  UIADD3 UR8, UR8, 0x2, URZ ;  /* 0x0000000208087890 */ /* 0x000fe2000fffe03f */
[----:B------:R-:W-:Y:S01]  /*1a70*/  CS2R R60, SRZ ;  /* 0x00000000003c7805 */ /* 0x000fe2000001ff00 */
[----:B------:R-:W-:Y:S01]  /*1a80*/  UIADD3 UR10, UR10, 0x2, URZ ;  /* 0x000000020a0a7890 */ /* 0x000fe2000fffe03f */
[----:B------:R-:W-:-:S02]  /*1a90*/  CS2R R62, SRZ ;  /* 0x00000000003e7805 */ /* 0x000fc4000001ff00 */
[----:B------:R-:W-:Y:S01]  /*1aa0*/  ISETP.NE.AND P1, PT, RZ, UR7, PT ;  /* 0x00000007ff007c0c */ /* 0x000fe2000bf25270 */
[----:B------:R-:W-:Y:S01]  /*1ab0*/  UMOV UR9, 0x80000020 ;  /* 0x8000002000097882 */ /* 0x000fe20000000000 */
[----:B------:R-:W-:Y:S01]  /*1ac0*/  UMOV UR11, 0x80000020 ;  /* 0x80000020000b7882 */ /* 0x000fe20000000000 */
        /* <DEDUP_REMOVED lines=9> */
[----:B------:R-:W-:Y:S01]  /*1b60*/  CS2R R82, SRZ ;  /* 0x0000000000527805 */ /* 0x000fe2000001ff00 */
[----:B------:R-:W-:Y:S01]  /*1b70*/  IMAD.MOV.U32 R84, RZ, RZ, RZ ;  /* 0x000000ffff547224 */ /* 0x000fe200078e00ff */
[----:B------:R-:W-:Y:S01]  /*1b80*/  QGMMA.64x64x32.F32.E4M3.E4M3 R24, gdesc[UR8], R24, gsb0 ;  /* 0x00e00000081879f3 */ /* 0x000fe20008000818 */
[----:B------:R-:W-:Y:S05]  /*1b90*/  @!P1 BRA `(.L_x_25) ;  /* 0x0000000000889947 */ /* 0x000fea0003800000 */
[----:B------:R-:W-:Y:S02]  /*1ba0*/  WARPGROUP.DEPBAR.LE gsb0, 0x0 ;  /* 0x00008000000079c5 */ /* 0x000fe40000010000 */
[----:B------:R-:W-:-:S01]  /*1bb0*/  FADD R83, RZ, R24 ;  /* 0x00000018ff537221 */ /* 0x000fc20000000000 */
[----:B------:R-:W-:Y:S01]  /*1bc0*/  FADD R84, RZ, R25 ;  /* 0x00000019ff547221 */ /* 0x000fe20000000000 */
        /* <DEDUP_REMOVED lines=30> */
[----:B------:R-:W-:-:S06]  /*1db0*/  UMOV UR6, URZ ;  /* 0x0000003f00067c82 */ /* 0x000fcc0008000000 */
.L_x_25:
[----:B------:R-:W-:-:S04]  /*1dc0*/  UIADD3 UR19, UR5, 0x1, URZ ;  /* 0x0000000105137890 */ /* 0x000fc8000fffe03f */
[----:B------:R-:W-:-:S04]  /*1dd0*/  UISETP.NE.AND UP0, UPT, UR19, 0x3, UPT ;  /* 0x000000031300788c */ /* 0x000fc8000bf05270 */
[----:B------:R-:W-:Y:S02]  /*1de0*/  USEL UR8, URZ, 0x1, UP0 ;  /* 0x000000013f087887 */ /* 0x000fe40008000000 */
[----:B------:R-:W-:Y:S02]  /*1df0*/  USEL UR19, UR19, URZ, UP0 ;  /* 0x0000003f13137287 */ /* 0x000fe40008000000 */
[----:B------:R-:W-:-:S06]  /*1e00*/  ULOP3.LUT UR8, UR4, UR8, URZ, 0x3c, !UPT ;  /* 0x0000000804087292 */ /* 0x000fcc000f8e3c3f */
[----:B------:R-:W-:Y:S01]  /*1e10*/  IMAD.U32 R87, RZ, RZ, UR8 ;  /* 0x00000008ff577e24 */ /* 0x000fe2000f8e00ff */
[----:B------:R-:W-:-:S06]  /*1e20*/  UMOV UR8, 0x1 ;  /* 0x0000000100087882 */ /* 0x000fcc0000000000 */
.L_x_20:
[----:B------:R-:W-:-:S06]  /*1e30*/  UISETP.GE.AND UP0, UPT, UR14, 0x1, UPT ;  /* 0x000000010e00788c */ /* 0x000fcc000bf06270 */
[----:B------:R-:W-:-:S13]  /*1e40*/  PLOP3.LUT P1, PT, PT, PT, UP0, 0x80, 0x0 ;  /* 0x000000000000781c */ /* 0x000fda0003f2f008 */
[----:B------:R-:W-:Y:S05]  /*1e50*/  @!P1 BRA `(.L_x_26) ;  /* 0x0000000400649947 */ /* 0x000fea0003800000 */
[----:B01----:R-:W-:Y:S01]  /*1e60*/  IMAD.U32 R14, RZ, RZ, UR14 ;  /* 0x0000000eff0e7e24 */ /* 0x003fe2000f8e00ff */
[----:B------:R-:W-:Y:S01]  /*1e70*/  ULDC UR25, c[0x0][0x50c] ;  /* 0x0001430000197ab9 */ /* 0x000fe20000000800 */
[----:B------:R-:W-:-:S07]  /*1e80*/  IMAD.U32 R15, RZ, RZ, UR5 ;  /* 0x00000005ff0f7e24 */ /* 0x000fce000f8e00ff */
.L_x_34:
[----:B------:R-:W-:-:S13]  /*1e90*/  ISETP.NE.AND P2, PT, R85, 0x3, PT ;  /* 0x000000035500780c */ /* 0x000fda0003f45270 */
[----:B0-----:R-:W-:Y:S05]  /*1ea0*/  @!P2 BRA `(.L_x_27) ;  /* 0x000000000004a947 */ /* 0x001fea0003800000 */
[----:B------:R-:W-:Y:S01]  /*1eb0*/  BPT.TRAP 0x1 ;  /* 0x000000040000795c */ /* 0x000fe20000300000 */
.L_x_27:
[----:B------:R-:W-:Y:S01]  /*1ec0*/  ULEA UR9, UR19, UR12, 0x3 ;  /* 0x0000000c13097291 */ /* 0x000fe2000f8e183f */
[----:B------:R-:W-:-:S08]  /*1ed0*/  SHF.L.U32 R18, R87, 0x1f, RZ ;  /* 0x0000001f57127819 */ /* 0x000fd000000006ff */
[----:B------:R0:W1:Y:S01]  /*1ee0*/  SYNCS.PHASECHK.TRANS64.TRYWAIT P1, [UR9], R18 ;  /* 0x00000012ff0075a7 */ /* 0x0000620008020149 */
[----:B------:R-:W-:Y:S05]  /*1ef0*/  @!P2 BRA `(.L_x_28) ;  /* 0x000000000004a947 */ /* 0x000fea0003800000 */
[----:B------:R-:W-:Y:S01]  /*1f00*/  BPT.TRAP 0x1 ;  /* 0x000000040000795c */ /* 0x000fe20000300000 */
.L_x_28:
[----:B-1----:R-:W-:Y:S05]  /*1f10*/  @P1 BRA `(.L_x_29) ;  /* 0x0000000000081947 */ /* 0x002fea0003800000 */
[----:B------:R-:W1:Y:S02]  /*1f20*/  SYNCS.PHASECHK.TRANS64.TRYWAIT P1, [UR9], R18 ;  /* 0x00000012ff0075a7 */ /* 0x000e640008020149 */
[----:B-1----:R-:W-:Y:S05]  /*1f30*/  @!P1 BRA `(.L_x_30) ;  /* 0x0000004400e09947 */ /* 0x002fea0003800000 */
.L_x_29:
[----:B------:R-:W-:Y:S01]  /*1f40*/  UISETP.NE.AND UP0, UPT, UR7, URZ, UPT ;  /* 0x0000003f0700728c */ /* 0x000fe2000bf05270 */
[----:B------:R-:W-:Y:S01]  /*1f50*/  WARPGROUP.ARRIVE ;  /* 0x00000000000079c5 */ /* 0x000fe20000000000 */
[----:B------:R-:W-:Y:S02]  /*1f60*/  ULEA UR10, UR19, UR17, 0x8 ;  /* 0x00000011130a7291 */ /* 0x000fe4000f8e403f */
[----:B------:R-:W-:Y:S01]  /*1f70*/  USEL UR8, UR8, URZ, !UP0 ;  /* 0x0000003f08087287 */ /* 0x000fe2000c000000 */
[----:B------:R-:W-:Y:S01]  /*1f80*/  UMOV UR9, 0x80000020 ;  /* 0x8000002000097882 */ /* 0x000fe20000000000 */
[----:B------:R-:W-:Y:S02]  /*1f90*/  UMOV UR11, 0x80000020 ;  /* 0x80000020000b7882 */ /* 0x000fe40000000000 */
[----:B------:R-:W-:Y:S02]  /*1fa0*/  UISETP.NE.U32.AND UP0, UPT, UR8, URZ, UPT ;  /* 0x0000003f0800728c */ /* 0x000fe4000bf05070 */
[----:B------:R-:W-:-:S02]  /*1fb0*/  ULEA UR8, UR19, UR18, 0x8 ;  /* 0x0000001213087291 */ /* 0x000fc4000f8e403f */
[----:B------:R-:W-:-:S07]  /*1fc0*/  UIADD3 UR6, UR6, 0x2, URZ ;  /* 0x0000000206067890 */ /* 0x000fce000fffe03f */
[----:B------:R-:W-:Y:S01]  /*1fd0*/  QGMMA.64x64x32.F32.E4M3.E4M3 R24, gdesc[UR8], R24, UP0 ;  /* 0x00e00000081879f3 */ /* 0x000fe2000bf00818 */
[----:B------:R-:W-:Y:S02]  /*1fe0*/  UIADD3 UR8, UR8, 0x2, URZ ;  /* 0x0000000208087890 */ /* 0x000fe4000fffe03f */
[----:B------:R-:W-:Y:S01]  /*1ff0*/  UIADD3 UR10, UR10, 0x2, URZ ;  /* 0x000000020a0a7890 */ /* 0x000fe2000fffe03f */
[----:B------:R-:W-:Y:S01]  /*2000*/  UMOV UR9, 0x80000020 ;  /* 0x8000002000097882 */ /* 0x000fe20000000000 */
[----:B------:R-:W-:Y:S01]  /*2010*/  UMOV UR11, 0x80000020 ;  /* 0x80000020000b7882 */ /* 0x000fe20000000000 */
[----:B------:R-:W-:-:S04]  /*2020*/  UISETP.NE.AND UP0, UPT, UR6, UR25, UPT ;  /* 0x000000190600728c */ /* 0x000fc8000bf05270 */
[----:B------:R-:W-:-:S06]  /*2030*/  USEL UR7, URZ, 0x1, UP0 ;  /* 0x000000013f077887 */ /* 0x000fcc0008000000 */
[----:B------:R-:W-:Y:S01]  /*2040*/  ISETP.NE.AND P1, PT, RZ, UR7, PT ;  /* 0x00000007ff007c0c */ /* 0x000fe2000bf25270 */
[----:B------:R-:W-:Y:S03]  /*2050*/  QGMMA.64x64x32.F32.E4M3.E4M3 R24, gdesc[UR8], R24, gsb0 ;  /* 0x00e00000081879f3 */ /* 0x000fe60008000818 */
[----:B------:R-:W-:-:S09]  /*2060*/  WARPGROUP.DEPBAR.LE gsb0, 0x1 ;  /* 0x00008000000079c5 */ /* 0x000fd20000010100 */
[----:B------:R-:W-:Y:S05]  /*2070*/  @!P1 BRA `(.L_x_31) ;  /* 0x0000000000889947 */ /* 0x000fea0003800000 */
[----:B------:R-:W-:Y:S02]  /*2080*/  WARPGROUP.DEPBAR.LE gsb0, 0x0 ;  /* 0x00008000000079c5 */ /* 0x000fe40000010000 */
[----:B------:R-:W-:-:S01]  /*2090*/  FADD R83, R24, R83 ;  /* 0x0000005318537221 */ /* 0x000fc20000000000 */
[----:B------:R-:W-:Y:S01]  /*20a0*/  FADD R84, R25, R84 ;  /* 0x0000005419547221 */ /* 0x000fe20000000000 */
        /* <DEDUP_REMOVED lines=30> */
[----:B------:R-:W-:-:S06]  /*2290*/  UMOV UR6, URZ ;  /* 0x0000003f00067c82 */ /* 0x000fcc0008000000 */
.L_x_31:
[----:B------:R-:W-:Y:S05]  /*22a0*/  @!P2 BRA `(.L_x_32) ;  /* 0x000000000004a947 */ /* 0x000fea0003800000 */
[----:B------:R-:W-:Y:S01]  /*22b0*/  BPT.TRAP 0x1 ;  /* 0x000000040000795c */ /* 0x000fe20000300000 */
.L_x_32:
[----:B01----:R-:W-:Y:S02]  /*22c0*/  @P0 LEA R18, R15, UR12, 0x3 ;  /* 0x0000000c0f120c11 */ /* 0x003fe4000f8e18ff */
[----:B------:R-:W-:-:S03]  /*22d0*/  ISETP.GT.U32.AND P1, PT, R7, 0x1, PT ;  /* 0x000000010700780c */ /* 0x000fc60003f24070 */
[----:B------:R-:W-:-:S05]  /*22e0*/  @P0 VIADD R19, R18, 0x18 ;  /* 0x0000001812130836 */ /* 0x000fca0000000000 */
[----:B------:R-:W-:-:S04]  /*22f0*/  @P0 PRMT R19, R12, 0x654, R19 ;  /* 0x000006540c130816 */ /* 0x000fc80000000013 */
[----:B------:R0:W-:Y:S01]  /*2300*/  @P0 SYNCS.ARRIVE.TRANS64.RED.A1T0 RZ, [R19+URZ], RZ ;  /* 0x000000ff13ff09a7 */ /* 0x0001e2000810043f */
[----:B------:R-:W-:Y:S05]  /*2310*/  @P1 BRA `(.L_x_33) ;  /* 0x0000000000041947 */ /* 0x000fea0003800000 */
[----:B------:R-:W-:Y:S01]  /*2320*/  BPT.TRAP 0x1 ;  /* 0x000000040000795c */ /* 0x000fe20000300000 */
.L_x_33:
[----:B------:R-:W-:Y:S01]  /*2330*/  UIADD3 UR19, UR19, 0x1, URZ ;  /* 0x0000000113137890 */ /* 0x000fe2000fffe03f */
[C---:B------:R-:W-:Y:S01]  /*2340*/  ISETP.GT.AND P2, PT, R14.reuse, 0x1, PT ;  /* 0x000000010e00780c */ /* 0x040fe20003f44270 */
[----:B------:R-:W-:Y:S02]  /*2350*/  VIADD R15, R15, 0x1 ;  /* 0x000000010f0f7836 */ /* 0x000fe40000000000 */
[----:B------:R-:W-:Y:S01]  /*2360*/  UISETP.NE.AND UP0, UPT, UR19, 0x3, UPT ;  /* 0x000000031300788c */ /* 0x000fe2000bf05270 */
[----:B------:R-:W-:Y:S02]  /*2370*/  VIADD R14, R14, 0xffffffff ;  /* 0xffffffff0e0e7836 */ /* 0x000fe40000000000 */
[C---:B------:R-:W-:Y:S01]  /*2380*/  ISETP.NE.AND P1, PT, R15.reuse, 0x3, PT ;  /* 0x000000030f00780c */ /* 0x040fe20003f25270 */
[----:B------:R-:W-:Y:S02]  /*2390*/  USEL UR8, URZ, 0x1, UP0 ;  /* 0x000000013f087887 */ /* 0x000fe40008000000 */
[----:B------:R-:W-:Y:S01]  /*23a0*/  USEL UR19, UR19, URZ, UP0 ;  /* 0x0000003f13137287 */ /* 0x000fe20008000000 */
[----:B------:R-:W-:-:S03]  /*23b0*/  SEL R15, R15, RZ, P1 ;  /* 0x000000ff0f0f7207 */ /* 0x000fc60000800000 */
[----:B------:R-:W-:Y:S01]  /*23c0*/  LOP3.LUT R87, R87, UR8, RZ, 0x3c, !PT ;  /* 0x0000000857577c12 */ /* 0x000fe2000f8e3cff */
[----:B------:R-:W-:Y:S01]  /*23d0*/  UMOV UR8, 0x1 ;  /* 0x0000000100087882 */ /* 0x000fe20000000000 */
[----:B------:R-:W-:Y:S06]  /*23e0*/  @P2 BRA `(.L_x_34) ;  /* 0xfffffff800a82947 */ /* 0x000fec000383ffff */
.L_x_26:
[----:B------:R-:W-:Y:S01]  /*23f0*/  UISETP.NE.AND UP0, UPT, UR6, URZ, UPT ;  /* 0x0000003f0600728c */ /* 0x000fe2000bf05270 */
[----:B01----:R-:W0:Y:S01]  /*2400*/  LDC R14, c[0x0][0x28c] ;  /* 0x0000a300ff0e7b82 */ /* 0x003e220000000800 */
[----:B------:R-:W-:Y:S02]  /*2410*/  IMAD.U32 R15, RZ, RZ, UR24 ;  /* 0x00000018ff0f7e24 */ /* 0x000fe4000f8e00ff */
[----:B------:R-:W-:-:S06]  /*2420*/  USEL UR6, URZ, 0x1, !UP0 ;  /* 0x000000013f067887 */ /* 0x000fcc000c000000 */
[----:B------:R-:W-:-:S13]  /*2430*/  ISETP.NE.AND P1, PT, RZ, UR6, PT ;  /* 0x00000006ff007c0c */ /* 0x000fda000bf25270 */
[----:B------:R-:W-:Y:S05]  /*2440*/  @!P1 BRA `(.L_x_35) ;  /* 0x0000000000849947 */ /* 0x000fea0003800000 */
[----:B------:R-:W-:Y:S02]  /*2450*/  WARPGROUP.DEPBAR.LE gsb0, 0x0 ;  /* 0x00008000000079c5 */ /* 0x000fe40000010000 */
[----:B------:R-:W-:Y:S01]  /*2460*/  FADD R83, R24, R83 ;  /* 0x0000005318537221 */ /* 0x000fe20000000000 */
        /* <DEDUP_REMOVED lines=30> */
[----:B------:R-:W-:-:S07]  /*2650*/  FADD R22, R22, R55 ;  /* 0x0000003716167221 */ /* 0x000fce0000000000 */
.L_x_35:
[----:B0-----:R-:W-:Y:S01]  /*2660*/  ISETP.GE.AND P1, PT, R14, 0x1, PT ;  /* 0x000000010e00780c */ /* 0x001fe20003f26270 */
[----:B------:R0:W-:Y:S01]  /*2670*/  SYNCS.ARRIVE.TRANS64.A1T0 RZ, [R15+UR23], RZ ;  /* 0x000000ff0fff79a7 */ /* 0x0001e20008100017 */
[----:B------:R-:W-:-:S11]  /*2680*/  WARPGROUP.DEPBAR.LE gsb0, 0x0 ;  /* 0x00008000000079c5 */ /* 0x000fd60000010000 */
[----:B------:R-:W-:Y:S05]  /*2690*/  @!P1 BRA `(.L_x_36) ;  /* 0x0000000000449947 */ /* 0x000fea0003800000 */
[----:B------:R-:W-:-:S13]  /*26a0*/  ISETP.NE.AND P1, PT, R85, 0x3, PT ;  /* 0x000000035500780c */ /* 0x000fda0003f25270 */
[----:B------:R-:W-:Y:S05]  /*26b0*/  @!P1 BRA `(.L_x_37) ;  /* 0x0000000000049947 */ /* 0x000fea0003800000 */
[----:B------:R-:W-:Y:S01]  /*26c0*/  BPT.TRAP 0x1 ;  /* 0x000000040000795c */ /* 0x000fe20000300000 */
.L_x_37:
[----:B------:R-:W-:Y:S01]  /*26d0*/  VOTEU.ANY UP0, P0 ;  /* 0x00000000003f7886 */ /* 0x000fe20000000100 */
[----:B------:R-:W-:-:S04]  /*26e0*/  ISETP.GT.U32.AND P1, PT, R7, 0x1, PT ;  /* 0x000000010700780c */ /* 0x000fc80003f24070 */
[----:B------:R-:W-:-:S06]  /*26f0*/  @UP0 UIADD3 UR6, UR14, UR5, URZ ;  /* 0x000000050e060290 */ /* 0x000fcc000fffe03f */
[----:B------:R-:W-:Y:S02]  /*2700*/  IMAD.U32 R14, RZ, RZ, UR6 ;  /* 0x00000006ff0e7e24 */ /* 0x000fe4000f8e00ff */
[----:B------:R-:W-:Y:S02]  /*2710*/  IMAD.U32 R19, RZ, RZ, UR6 ;  /* 0x00000006ff137e24 */ /* 0x000fe4000f8e00ff */
[----:B0-----:R-:W-:-:S05]  /*2720*/  @P0 IMAD.WIDE.U32 R14, R14, -0x55555555, RZ ;  /* 0xaaaaaaab0e0e0825 */ /* 0x001fca00078e00ff */
[----:B------:R-:W-:-:S05]  /*2730*/  @P0 SHF.R.U32.HI R14, RZ, 0x1, R15 ;  /* 0x00000001ff0e0819 */ /* 0x000fca000001160f */
[----:B------:R-:W-:-:S05]  /*2740*/  @P0 IMAD R14, R14, -0x3, R19 ;  /* 0xfffffffd0e0e0824 */ /* 0x000fca00078e0213 */
[----:B------:R-:W-:-:S05]  /*2750*/  @P0 LEA R14, R14, UR12, 0x3 ;  /* 0x0000000c0e0e0c11 */ /* 0x000fca000f8e18ff */
[----:B------:R-:W-:-:S05]  /*2760*/  @P0 VIADD R15, R14, 0x18 ;  /* 0x000000180e0f0836 */ /* 0x000fca0000000000 */
[----:B------:R-:W-:-:S04]  /*2770*/  @P0 PRMT R15, R12, 0x654, R15 ;  /* 0x000006540c0f0816 */ /* 0x000fc8000000000f */
[----:B------:R1:W-:Y:S01]  /*2780*/  @P0 SYNCS.ARRIVE.TRANS64.RED.A1T0 RZ, [R15+URZ], RZ ;  /* 0x000000ff0fff09a7 */ /* 0x0003e2000810043f */
[----:B------:R-:W-:Y:S05]  /*2790*/  @P1 BRA `(.L_x_36) ;  /* 0x0000000000041947 */ /* 0x000fea0003800000 */
[----:B------:R-:W-:Y:S01]  /*27a0*/  BPT.TRAP 0x1 ;  /* 0x000000040000795c */ /* 0x000fe20000300000 */
.L_x_36:
[----:B------:R-:W-:Y:S01]  /*27b0*/  SHF.L.U32 R14, R86, 0x1f, RZ ;  /* 0x0000001f560e7819 */ /* 0x000fe200000006ff */
[----:B------:R-:W-:Y:S01]  /*27c0*/  UIADD3 UR5, UR22, UR5, URZ ;  /* 0x0000000516057290 */ /* 0x000fe2000fffe03f */
[----:B------:R-:W3:Y:S01]  /*27d0*/  LDC R26, c[0x0][0x288] ;  /* 0x0000a200ff1a7b82 */ /* 0x000ee20000000800 */
[----:B------:R-:W-:Y:S01]  /*27e0*/  UISETP.GE.U32.AND UP1, UPT, UR22, 0x3, UPT ;  /* 0x000000031600788c */ /* 0x000fe2000bf26070 */
[----:B------:R-:W-:Y:S01]  /*27f0*/  IMAD.SHL.U32 R24, R17, 0x2, RZ ;  /* 0x0000000211187824 */ /* 0x000fe200078e00ff */
[----:B------:R-:W-:Y:S02]  /*2800*/  UISETP.GT.U32.AND UP0, UPT, UR5, 0x2, UPT ;  /* 0x000000020500788c */ /* 0x000fe4000bf04070 */
[----:B------:R-:W-:Y:S02]  /*2810*/  UIMAD.WIDE.U32 UR6, UR5, -0x55555555, URZ ;  /* 0xaaaaaaab050678a5 */ /* 0x000fe4000f8e003f */
[----:B------:R-:W-:Y:S01]  /*2820*/  UISETP.LT.U32.AND UP0, UPT, UR22, 0x3, UP0 ;  /* 0x000000031600788c */ /* 0x000fe20008701070 */
[----:B------:R-:W2:Y:S01]  /*2830*/  SYNCS.PHASECHK.TRANS64.TRYWAIT P1, [UR15+0x8], R14 ;  /* 0x0000080eff0075a7 */ /* 0x000ea2000802014f */
[----:B------:R-:W-:Y:S01]  /*2840*/  USHF.R.U32.HI UR6, URZ, 0x1, UR7 ;  /* 0x000000013f067899 */ /* 0x000fe20008011607 */
[----:B------:R-:W-:Y:S01]  /*2850*/  SHF.R.S32.HI R25, RZ, 0x1f, R24 ;  /* 0x0000001fff197819 */ /* 0x000fe20000011418 */
[----:B------:R-:W-:-:S02]  /*2860*/  USEL UR8, URZ, 0x1, !UP0 ;  /* 0x000000013f087887 */ /* 0x000fc4000c000000 */
[----:B------:R-:W-:Y:S02]  /*2870*/  UIMAD UR5, UR6, -0x3, UR5 ;  /* 0xfffffffd060578a4 */ /* 0x000fe4000f8e0205 */
[----:B------:R-:W-:-:S04]  /*2880*/  ULOP3.LUT UR4, UR4, UR8, URZ, 0x3c, !UPT ;  /* 0x0000000804047292 */ /* 0x000fc8000f8e3c3f */
[----:B------:R-:W-:Y:S01]  /*2890*/  @UP1 ULOP3.LUT UR4, UR4, 0x1, UR6, 0x78, !UPT ;  /* 0x0000000104041892 */ /* 0x000fe2000f8e7806 */
[----:B--23--:R-:W-:Y:S11]  /*28a0*/  @!P1 BRA `(.L_x_38) ;  /* 0x0000003c009c9947 */ /* 0x00cff60003800000 */
.L_x_131:
[----:B------:R-:W-:Y:S01]  /*28b0*/  IMAD.SHL.U32 R27, R6, 0x40, RZ ;  /* 0x00000040061b7824 */ /* 0x000fe200078e00ff */
[----:B------:R-:W-:Y:S01]  /*28c0*/  ULDC UR8, c[0x0][0x284] ;  /* 0x0000a10000087ab9 */ /* 0x000fe20000000800 */
[----:B------:R-:W-:Y:S01]  /*28d0*/  IMAD.SHL.U32 R33, R4, 0x40, RZ ;  /* 0x0000004004217824 */ /* 0x000fe200078e00ff */
[----:B------:R-:W-:Y:S01]  /*28e0*/  SHF.R.S32.HI R34, RZ, 0x1f, R5 ;  /* 0x0000001fff227819 */ /* 0x000fe20000011405 */
[----:B------:R-:W-:Y:S01]  /*28f0*/  ULDC.64 UR6, c[0x0][0x5d0] ;  /* 0x0001740000067ab9 */ /* 0x000fe20000000a00 */
[----:B------:R-:W-:Y:S01]  /*2900*/  ISETP.GE.AND P1, PT, R27, UR8, PT ;  /* 0x000000081b007c0c */ /* 0x000fe2000bf26270 */
[----:B01----:R-:W-:Y:S01]  /*2910*/  IMAD.WIDE.U32 R14, R5, UR6, R24 ;  /* 0x00000006050e7c25 */ /* 0x003fe2000f8e0018 */
[----:B------:R-:W-:Y:S02]  /*2920*/  SHF.R.S32.HI R32, RZ, 0x1f, R33 ;  /* 0x0000001fff207819 */ /* 0x000fe40000011421 */
[C---:B------:R-:W-:Y:S01]  /*2930*/  ISETP.GE.OR P1, PT, R33.reuse, R26, P1 ;  /* 0x0000001a2100720c */ /* 0x040fe20000f26670 */
[----:B------:R-:W-:Y:S01]  /*2940*/  IMAD R4, R34, UR6, RZ ;  /* 0x0000000622047c24 */ /* 0x000fe2000f8e02ff */
[----:B------:R-:W-:-:S03]  /*2950*/  IADD3 R14, P2, R33, R14, RZ ;  /* 0x0000000e210e7210 */ /* 0x000fc60007f5e0ff */
[----:B------:R-:W-:-:S05]  /*2960*/  IMAD R19, R5, UR7, R4 ;  /* 0x0000000705137c24 */ /* 0x000fca000f8e0204 */
[----:B------:R-:W-:-:S03]  /*2970*/  IADD3.X R15, R32, R15, R19, P2, !PT ;  /* 0x0000000f200f7210 */ /* 0x000fc600017fe413 */
[----:B------:R-:W-:Y:S05]  /*2980*/  @P1 BRA `(.L_x_39) ;  /* 0x0000002400a81947 */ /* 0x000fea0003800000 */
[----:B------:R-:W0:Y:S01]  /*2990*/  LDC.64 R30, c[0x0][0x5c8] ;  /* 0x00017200ff1e7b82 */ /* 0x000e220000000a00 */
[----:B------:R-:W-:Y:S01]  /*29a0*/  IMAD.WIDE R28, R6, 0x40, R10 ;  /* 0x00000040061c7825 */ /* 0x000fe200078e020a */
[----:B------:R-:W-:Y:S01]  /*29b0*/  ULDC.64 UR6, c[0x0][0x5c0] ;  /* 0x0001700000067ab9 */ /* 0x000fe20000000a00 */
[----:B------:R-:W-:Y:S02]  /*29c0*/  BSSY B0, `(.L_x_39) ;  /* 0x0000266000007945 */ /* 0x000fe40003800000 */
[----:B------:R-:W-:Y:S02]  /*29d0*/  IMAD R26, R17, -0x2, R26 ;  /* 0xfffffffe111a7824 */ /* 0x000fe400078e021a */
[----:B------:R-:W-:Y:S02]  /*29e0*/  IMAD.IADD R6, R20, 0x1, -R27 ;  /* 0x0000000114067824 */ /* 0x000fe400078e0a1b */
[----:B------:R-:W-:Y:S02]  /*29f0*/  IMAD.IADD R26, R26, 0x1, -R33 ;  /* 0x000000011a1a7824 */ /* 0x000fe400078e0a21 */
[----:B0-----:R-:W-:-:S02]  /*2a00*/  IMAD R4, R29, R30, RZ ;  /* 0x0000001e1d047224 */ /* 0x001fc400078e02ff */
[----:B------:R-:W-:-:S04]  /*2a10*/  IMAD.WIDE.U32 R14, R28, R30, R14 ;  /* 0x0000001e1c0e7225 */ /* 0x000fc800078e000e */
[----:B------:R-:W-:Y:S01]  /*2a20*/  IMAD R19, R28, R31, R4 ;  /* 0x0000001f1c137224 */ /* 0x000fe200078e0204 */
[----:B------:R-:W-:Y:S02]  /*2a30*/  LEA R4, P1, R30, R14, 0x3 ;  /* 0x0000000e1e047211 */ /* 0x000fe400078218ff */
[----:B------:R-:W-:Y:S01]  /*2a40*/  IADD3 R18, P2, R14, UR6, RZ ;  /* 0x000000060e127c10 */ /* 0x000fe2000ff5e0ff */
[----:B------:R-:W-:Y:S01]  /*2a50*/  IMAD.IADD R19, R15, 0x1, R19 ;  /* 0x000000010f137824 */ /* 0x000fe200078e0213 */
[----:B------:R-:W-:-:S04]  /*2a60*/  IADD3 R14, P3, R4, UR6, RZ ;  /* 0x00000006040e7c10 */ /* 0x000fc8000ff7e0ff */
[----:B------:R-:W-:Y:S02]  /*2a70*/  LEA.HI.X R4, R30, R19, R31, 0x3, P1 ;  /* 0x000000131e047211 */ /* 0x000fe400008f1c1f */
[----:B----45:R-:W-:Y:S02]  /*2a80*/  FSETP.NEU.AND P1, PT, R16, RZ, PT ;  /* 0x000000ff1000720b */ /* 0x030fe40003f2d000 */
[----:B------:R-:W-:Y:S02]  /*2a90*/  IADD3.X R19, R19, UR7, RZ, P2, !PT ;  /* 0x0000000713137c10 */ /* 0x000fe400097fe4ff */
[----:B------:R-:W-:-:S09]  /*2aa0*/  IADD3.X R15, R4, UR7, RZ, P3, !PT ;  /* 0x00000007040f7c10 */ /* 0x000fd20009ffe4ff */
[----:B------:R-:W-:Y:S05]  /*2ab0*/  @!P1 BRA `(.L_x_40) ;  /* 0x0000001c00189947 */ /* 0x000fea0003800000 */
[----:B------:R-:W-:Y:S01]  /*2ac0*/  ULDC.64 UR6, c[0x0][0x5b8] ;  /* 0x00016e0000067ab9 */ /* 0x000fe20000000a00 */
[----:B------:R-:W-:Y:S01]  /*2ad0*/  ISETP.GE.AND P2, PT, R26, 0x1, PT ;  /* 0x000000011a00780c */ /* 0x000fe20003f46270 */
[----:B------:R-:W-:Y:S01]  /*2ae0*/  IMAD.WIDE.U32 R24, R5, UR6, R24 ;  /* 0x0000000605187c25 */ /* 0x000fe2000f8e0018 */
[----:B------:R-:W-:Y:S01]  /*2af0*/  ULDC.64 UR8, c[0x0][0x5a8] ;  /* 0x00016a0000087ab9 */ /* 0x000fe20000000a00 */
[----:B------:R-:W-:Y:S01]  /*2b00*/  BSSY B1, `(.L_x_41) ;  /* 0x000000f000017945 */ /* 0x000fe20003800000 */
[----:B------:R-:W-:Y:S01]  /*2b10*/  ISETP.LT.OR P5, PT, R6, 0x1, !P2 ;  /* 0x000000010600780c */ /* 0x000fe200057a1670 */
[----:B------:R-:W-:Y:S01]  /*2b20*/  IMAD R4, R34, UR6, RZ ;  /* 0x0000000622047c24 */ /* 0x000fe2000f8e02ff */
[----:B------:R-:W-:-:S03]  /*2b30*/  IADD3 R24, P1, R33, R24, RZ ;  /* 0x0000001821187210 */ /* 0x000fc60007f3e0ff */
[----:B------:R-:W-:Y:S01]  /*2b40*/  IMAD R5, R5, UR7, R4 ;  /* 0x0000000705057c24 */ /* 0x000fe2000f8e0204 */
[----:B------:R-:W-:Y:S02]  /*2b50*/  ULDC.64 UR6, c[0x0][0x5b0] ;  /* 0x00016c0000067ab9 */ /* 0x000fe40000000a00 */
[----:B------:R-:W-:Y:S02]  /*2b60*/  IMAD R27, R29, UR6, RZ ;  /* 0x000000061d1b7c24 */ /* 0x000fe4000f8e02ff */
[----:B------:R-:W-:Y:S02]  /*2b70*/  IADD3.X R25, R32, R25, R5, P1, !PT ;  /* 0x0000001920197210 */ /* 0x000fe40000ffe405 */
[C---:B------:R-:W-:Y:S02]  /*2b80*/  IMAD R27, R28.reuse, UR7, R27 ;  /* 0x000000071c1b7c24 */ /* 0x040fe4000f8e021b */
[----:B------:R-:W-:-:S03]  /*2b90*/  IMAD.WIDE.U32 R4, R28, UR6, R24 ;  /* 0x000000061c047c25 */ /* 0x000fc6000f8e0018 */
[----:B------:R-:W-:-:S04]  /*2ba0*/  IADD3 R4, P1, R4, UR8, RZ ;  /* 0x0000000804047c10 */ /* 0x000fc8000ff3e0ff */
[--C-:B------:R-:W-:Y:S02]  /*2bb0*/  IADD3.X R5, R5, UR9, R27.reuse, P1, !PT ;  /* 0x0000000905057c10 */ /* 0x100fe40008ffe41b */
[----:B------:R-:W-:Y:S01]  /*2bc0*/  PRMT R27, RZ, 0x7610, R27 ;  /* 0x00007610ff1b7816 */ /* 0x000fe2000000001b */
[----:B------:R-:W-:Y:S06]  /*2bd0*/  @P5 BRA `(.L_x_42) ;  /* 0x0000000000045947 */ /* 0x000fec0003800000 */
[----:B------:R0:W5:Y:S02]  /*2be0*/  LDG.E.U8 R27, desc[UR20][R4.64] ;  /* 0x00000014041b7981 */ /* 0x000164000c1e1100 */
.L_x_42:
[----:B------:R-:W-:Y:S05]  /*2bf0*/  BSYNC B1 ;  /* 0x0000000000017941 */ /* 0x000fea0003800000 */
.L_x_41:
[----:B-----5:R-:W-:Y:S01]  /*2c00*/  LOP3.LUT R27, R27, 0xff, RZ, 0xc0, !PT ;  /* 0x000000ff1b1b7812 */ /* 0x020fe200078ec0ff */
[----:B------:R-:W-:Y:S01]  /*2c10*/  BSSY B1, `(.L_x_43) ;  /* 0x000000c000017945 */ /* 0x000fe20003800000 */
[----:B------:R-:W-:Y:S02]  /*2c20*/  ISETP.GE.AND P1, PT, R26, 0x2, PT ;  /* 0x000000021a00780c */ /* 0x000fe40003f26270 */
[----:B------:R-:W-:Y:S02]  /*2c30*/  F2FP.F16.E4M3.UNPACK_B R27, R27 ;  /* 0x0000001bff1b723e */ /* 0x000fe400020006ff */
[----:B------:R-:W-:-:S03]  /*2c40*/  ISETP.LT.OR P3, PT, R6, 0x1, !P1 ;  /* 0x000000010600780c */ /* 0x000fc60004f61670 */
[----:B------:R-:W-:-:S05]  /*2c50*/  HADD2.F32 R27, -RZ, R27.H0_H0 ;  /* 0x2000001bff1b7230 */ /* 0x000fca0000004100 */
[----:B------:R-:W-:Y:S01]  /*2c60*/  FMUL R30, R27, R16 ;  /* 0x000000101b1e7220 */ /* 0x000fe20000400000 */
[----:B------:R-:W-:-:S03]  /*2c70*/  PRMT R27, RZ, 0x7610, R27 ;  /* 0x00007610ff1b7816 */ /* 0x000fc6000000001b */
[----:B------:R-:W-:-:S05]  /*2c80*/  FFMA R30, R83, R13, R30 ;  /* 0x0000000d531e7223 */ /* 0x000fca000000001e */
[----:B------:R-:W-:-:S05]  /*2c90*/  F2FP.SATFINITE.E4M3.F32.PACK_AB_MERGE_C R31, RZ, R30, RZ ;  /* 0x0000001eff1f723e */ /* 0x000fca00048070ff */
[----:B------:R1:W-:Y:S01]  /*2ca0*/  @!P5 STG.E.U8 desc[UR20][R18.64], R31 ;  /* 0x0000001f1200d986 */ /* 0x0003e2000c101114 */
[----:B------:R-:W-:Y:S05]  /*2cb0*/  @P3 BRA `(.L_x_44) ;  /* 0x0000000000043947 */ /* 0x000fea0003800000 */
[----:B------:R2:W5:Y:S02]  /*2cc0*/  LDG.E.U8 R27, desc[UR20][R4.64+0x1] ;  /* 0x00000114041b7981 */ /* 0x000564000c1e1100 */
.L_x_44:
[----:B------:R-:W-:Y:S05]  /*2cd0*/  BSYNC B1 ;  /* 0x0000000000017941 */ /* 0x000fea0003800000 */
.L_x_43:
[----:B-----5:R-:W-:Y:S01]  /*2ce0*/  LOP3.LUT R27, R27, 0xff, RZ, 0xc0, !PT ;  /* 0x000000ff1b1b7812 */ /* 0x020fe200078ec0ff */
[----:B------:R-:W-:Y:S01]  /*2cf0*/  BSSY B1, `(.L_x_45) ;  /* 0x0000012000017945 */ /* 0x000fe20003800000 */
[----:B-1----:R-:W-:Y:S02]  /*2d00*/  IADD3 R31, P5, R28, 0x8, RZ ;  /* 0x000000081c1f7810 */ /* 0x002fe40007fbe0ff */
[----:B------:R-:W-:Y:S02]  /*2d10*/  F2FP.F16.E4M3.UNPACK_B R27, R27 ;  /* 0x0000001bff1b723e */ /* 0x000fe400020006ff */
[----:B------:R-:W-:Y:S01]  /*2d20*/  ISETP.LT.OR P2, PT, R6, 0x9, !P2 ;  /* 0x000000090600780c */ /* 0x000fe20005741670 */
[----:B------:R-:W-:Y:S02]  /*2d30*/  IMAD.X R28, RZ, RZ, R29, P5 ;  /* 0x000000ffff1c7224 */ /* 0x000fe400028e061d */
[----:B------:R-:W-:Y:S02]  /*2d40*/  HADD2.F32 R27, -RZ, R27.H0_H0 ;  /* 0x2000001bff1b7230 */ /* 0x000fe40000004100 */
[----:B------:R-:W-:-:S02]  /*2d50*/  IMAD R28, R28, UR6, RZ ;  /* 0x000000061c1c7c24 */ /* 0x000fc4000f8e02ff */
[----:B------:R-:W-:-:S04]  /*2d60*/  IMAD.WIDE.U32 R24, R31, UR6, R24 ;  /* 0x000000061f187c25 */ /* 0x000fc8000f8e0018 */
[----:B------:R-:W-:Y:S01]  /*2d70*/  FMUL R27, R27, R16 ;  /* 0x000000101b1b7220 */ /* 0x000fe20000400000 */
[----:B------:R-:W-:-:S03]  /*2d80*/  IMAD R31, R31, UR7, R28 ;  /* 0x000000071f1f7c24 */ /* 0x000fc6000f8e021c */
[----:B------:R-:W-:Y:S01]  /*2d90*/  FFMA R27, R84, R13, R27 ;  /* 0x0000000d541b7223 */ /* 0x000fe2000000001b */
[----:B------:R-:W-:-:S04]  /*2da0*/  IADD3 R24, P5, R24, UR8, RZ ;  /* 0x0000000818187c10 */ /* 0x000fc8000ffbe0ff */
[----:B------:R-:W-:Y:S02]  /*2db0*/  F2FP.SATFINITE.E4M3.F32.PACK_AB_MERGE_C R29, RZ, R27, RZ ;  /* 0x0000001bff1d723e */ /* 0x000fe400048070ff */
[----:B------:R-:W-:Y:S02]  /*2dc0*/  IADD3.X R25, R25, UR9, R31, P5, !PT ;  /* 0x0000000919197c10 */ /* 0x000fe4000affe41f */
[----:B------:R-:W-:Y:S01]  /*2dd0*/  PRMT R27, RZ, 0x7610, R27 ;  /* 0x00007610ff1b7816 */ /* 0x000fe2000000001b */
[----:B------:R1:W-:Y:S01]  /*2de0*/  @!P3 STG.E.U8 desc[UR20][R18.64+0x1], R29 ;  /* 0x0000011d1200b986 */ /* 0x0003e2000c101114 */
[----:B------:R-:W-:Y:S05]  /*2df0*/  @P2 BRA `(.L_x_46) ;  /* 0x0000000000042947 */ /* 0x000fea0003800000 */
[----:B------:R3:W5:Y:S02]  /*2e00*/  LDG.E.U8 R27, desc[UR20][R24.64] ;  /* 0x00000014181b7981 */ /* 0x000764000c1e1100 */
.L_x_46:
[----:B------:R-:W-:Y:S05]  /*2e10*/  BSYNC B1 ;  /* 0x0000000000017941 */ /* 0x000fea0003800000 */
.L_x_45:
[----:B-----5:R-:W-:Y:S01]  /*2e20*/  LOP3.LUT R27, R27, 0xff, RZ, 0xc0, !PT ;  /* 0x000000ff1b1b7812 */ /* 0x020fe200078ec0ff */
[----:B------:R-:W-:Y:S01]  /*2e30*/  BSSY B1, `(.L_x_47) ;  /* 0x000000b000017945 */ /* 0x000fe20003800000 */
[----:B------:R-:W-:Y:S02]  /*2e40*/  ISETP.LT.OR P1, PT, R6, 0x9, !P1 ;  /* 0x000000090600780c */ /* 0x000fe40004f21670 */
[----:B------:R-:W-:-:S05]  /*2e50*/  F2FP.F16.E4M3.UNPACK_B R27, R27 ;  /* 0x0000001bff1b723e */ /* 0x000fca00020006ff */
[----:B------:R-:W-:-:S05]  /*2e60*/  HADD2.F32 R27, -RZ, R27.H0_H0 ;  /* 0x2000001bff1b7230 */ /* 0x000fca0000004100 */
[----:B------:R-:W-:Y:S01]  /*2e70*/  FMUL R28, R27, R16 ;  /* 0x000000101b1c7220 */ /* 0x000fe20000400000 */
[----:B------:R-:W-:-:S03]  /*2e80*/  PRMT R27, RZ, 0x7610, R27 ;  /* 0x00007610ff1b7816 */ /* 0x000fc6000000001b */
[----:B------:R-:W-:-:S05]  /*2e90*/  FFMA R28, R81, R13, R28 ;  /* 0x0000000d511c7223 */ /* 0x000fca000000001c */
[----:B-1----:R-:W-:-:S05]  /*2ea0*/  F2FP.SATFINITE.E4M3.F32.PACK_AB_MERGE_C R29, RZ, R28, RZ ;  /* 0x0000001cff1d723e */ /* 0x002fca00048070ff */
[----:B------:R1:W-:Y:S01]  /*2eb0*/  @!P2 STG.E.U8 desc[UR20][R14.64], R29 ;  /* 0x0000001d0e00a986 */ /* 0x0003e2000c101114 */
[----:B------:R-:W-:Y:S05]  /*2ec0*/  @P1 BRA `(.L_x_48) ;  /* 0x0000000000041947 */ /* 0x000fea0003800000 */
[----:B------:R4:W5:Y:S02]  /*2ed0*/  LDG.E.U8 R27, desc[UR20][R24.64+0x1] ;  /* 0x00000114181b7981 */ /* 0x000964000c1e1100 */
.L_x_48:
[----:B------:R-:W-:Y:S05]  /*2ee0*/  BSYNC B1 ;  /* 0x0000000000017941 */ /* 0x000fea0003800000 */
.L_x_47:
[----:B-----5:R-:W-:Y:S01]  /*2ef0*/  LOP3.LUT R27, R27, 0xff, RZ, 0xc0, !PT ;  /* 0x000000ff1b1b7812 */ /* 0x020fe200078ec0ff */
[----:B------:R-:W-:Y:S01]  /*2f00*/  BSSY B1, `(.L_x_49) ;  /* 0x000000c000017945 */ /* 0x000fe20003800000 */
[----:B------:R-:W-:Y:S02]  /*2f10*/  ISETP.GE.AND P2, PT, R26, 0x9, PT ;  /* 0x000000091a00780c */ /* 0x000fe40003f46270 */
[----:B------:R-:W-:Y:S02]  /*2f20*/  F2FP.F16.E4M3.UNPACK_B R27, R27 ;  /* 0x0000001bff1b723e */ /* 0x000fe400020006ff */
[----:B------:R-:W-:-:S03]  /*2f30*/  ISETP.LT.OR P3, PT, R6, 0x1, !P2 ;  /* 0x000000010600780c */ /* 0x000fc60005761670 */
[----:B------:R-:W-:-:S05]  /*2f40*/  HADD2.F32 R27, -RZ, R27.H0_H0 ;  /* 0x2000001bff1b7230 */ /* 0x000fca0000004100 */
[----:B------:R-:W-:-:S04]  /*2f50*/  FMUL R27, R27, R16 ;  /* 0x000000101b1b7220 */ /* 0x000fc80000400000 */
[----:B------:R-:W-:-:S05]  /*2f60*/  FFMA R27, R82, R13, R27 ;  /* 0x0000000d521b7223 */ /* 0x000fca000000001b */
[----:B-1----:R-:W-:Y:S02]  /*2f70*/  F2FP.SATFINITE.E4M3.F32.PACK_AB_MERGE_C R29, RZ, R27, RZ ;  /* 0x0000001bff1d723e */ /* 0x002fe400048070ff */
[----:B------:R-:W-:-:S03]  /*2f80*/  PRMT R27, RZ, 0x7610, R27 ;  /* 0x00007610ff1b7816 */ /* 0x000fc6000000001b */
[----:B------:R1:W-:Y:S01]  /*2f90*/  @!P1 STG.E.U8 desc[UR20][R14.64+0x1], R29 ;  /* 0x0000011d0e009986 */ /* 0x0003e2000c101114 */
[----:B------:R-:W-:Y:S05]  /*2fa0*/  @P3 BRA `(.L_x_50) ;  /* 0x0000000000043947 */ /* 0x000fea0003800000 */
[----:B------:R0:W5:Y:S02]  /*2fb0*/  LDG.E.U8 R27, desc[UR20][R4.64+0x8] ;  /* 0x00000814041b7981 */ /* 0x000164000c1e1100 */
.L_x_50:
[----:B------:R-:W-:Y:S05]  /*2fc0*/  BSYNC B1 ;  /* 0x0000000000017941 */ /* 0x000fea0003800000 */
.L_x_49:
        /* <DEDUP_REMOVED lines=13> */
.L_x_52:
[----:B------:R-:W-:Y:S05]  /*30a0*/  BSYNC B1 ;  /* 0x0000000000017941 */ /* 0x000fea0003800000 */
.L_x_51:
[----:B-----5:R-:W-:Y:S01]  /*30b0*/  LOP3.LUT R27, R27, 0xff, RZ, 0xc0, !PT ;  /* 0x000000ff1b1b7812 */ /* 0x020fe200078ec0ff */
[----:B------:R-:W-:Y:S01]  /*30c0*/  BSSY B1, `(.L_x_53) ;  /* 0x000000b000017945 */ /* 0x000fe20003800000 */
[----:B------:R-:W-:Y:S02]  /*30d0*/  ISETP.LT.OR P2, PT, R6, 0x9, !P2 ;  /* 0x000000090600780c */ /* 0x000fe40005741670 */
[----:B------:R-:W-:-:S05]  /*30e0*/  F2FP.F16.E4M3.UNPACK_B R27, R27 ;  /* 0x0000001bff1b723e */ /* 0x000fca00020006ff */
        /* <DEDUP_REMOVED lines=8> */
.L_x_54:
[----:B------:R-:W-:Y:S05]  /*3170*/  BSYNC B1 ;  /* 0x0000000000017941 */ /* 0x000fea0003800000 */
.L_x_53:
        /* <DEDUP_REMOVED lines=12> */
.L_x_56:
[----:B------:R-:W-:Y:S05]  /*3240*/  BSYNC B1 ;  /* 0x0000000000017941 */ /* 0x000fea0003800000 */
.L_x_55:
        /* <DEDUP_REMOVED lines=13> */
.L_x_58:
[----:B------:R-:W-:Y:S05]  /*3320*/  BSYNC B1 ;  /* 0x0000000000017941 */ /* 0x000fea0003800000 */
.L_x_57:
        /* <DEDUP_REMOVED lines=13> */
.L_x_60:
[----:B------:R-:W-:Y:S05]  /*3400*/  BSYNC B1 ;  /* 0x0000000000017941 */ /* 0x000fea0003800000 */
.L_x_59:
        /* <DEDUP_REMOVED lines=12> */
.L_x_62:
[----:B------:R-:W-:Y:S05]  /*34d0*/  BSYNC B1 ;  /* 0x0000000000017941 */ /* 0x000fea0003800000 */
.L_x_61:
        /* <DEDUP_REMOVED lines=12> */
.L_x_64:
[----:B------:R-:W-:Y:S05]  /*35a0*/  BSYNC B1 ;  /* 0x0000000000017941 */ /* 0x000fea0003800000 */
.L_x_63:
        /* <DEDUP_REMOVED lines=13> */
.L_x_66:
[----:B------:R-:W-:Y:S05]  /*3680*/  BSYNC B1 ;  /* 0x0000000000017941 */ /* 0x000fea0003800000 */
.L_x_65:
        /* <DEDUP_REMOVED lines=13> */
.L_x_68:
[----:B------:R-:W-:Y:S05]  /*3760*/  BSYNC B1 ;  /* 0x0000000000017941 */ /* 0x000fea0003800000 */
.L_x_67:
        /* <DEDUP_REMOVED lines=12> */
.L_x_70:
[----:B------:R-:W-:Y:S05]  /*3830*/  BSYNC B1 ;  /* 0x0000000000017941 */ /* 0x000fea0003800000 */
.L_x_69:
        /* <DEDUP_REMOVED lines=12> */
.L_x_72:
[----:B------:R-:W-:Y:S05]  /*3900*/  BSYNC B1 ;  /* 0x0000000000017941 */ /* 0x000fea0003800000 */
.L_x_71:
        /* <DEDUP_REMOVED lines=13> */
.L_x_74:
[----:B------:R-:W-:Y:S05]  /*39e0*/  BSYNC B1 ;  /* 0x0000000000017941 */ /* 0x000fea0003800000 */
.L_x_73:
        /* <DEDUP_REMOVED lines=13> */
.L_x_76:
[----:B------:R-:W-:Y:S05]  /*3ac0*/  BSYNC B1 ;  /* 0x0000000000017941 */ /* 0x000fea0003800000 */
.L_x_75:
        /* <DEDUP_REMOVED lines=12> */
.L_x_78:
[----:B------:R-:W-:Y:S05]  /*3b90*/  BSYNC B1 ;  /* 0x0000000000017941 */ /* 0x000fea0003800000 */
.L_x_77:
        /* <DEDUP_REMOVED lines=12> */
.L_x_80:
[----:B------:R-:W-:Y:S05]  /*3c60*/  BSYNC B1 ;  /* 0x0000000000017941 */ /* 0x000fea0003800000 */
.L_x_79:
        /* <DEDUP_REMOVED lines=13> */
.L_x_82:
[----:B------:R-:W-:Y:S05]  /*3d40*/  BSYNC B1 ;  /* 0x0000000000017941 */ /* 0x000fea0003800000 */
.L_x_81:
        /* <DEDUP_REMOVED lines=13> */
.L_x_84:
[----:B------:R-:W-:Y:S05]  /*3e20*/  BSYNC B1 ;  /* 0x0000000000017941 */ /* 0x000fea0003800000 */
.L_x_83:
        /* <DEDUP_REMOVED lines=12> */
.L_x_86:
[----:B------:R-:W-:Y:S05]  /*3ef0*/  BSYNC B1 ;  /* 0x0000000000017941 */ /* 0x000fea0003800000 */
.L_x_85:
        /* <DEDUP_REMOVED lines=12> */
.L_x_88:
[----:B------:R-:W-:Y:S05]  /*3fc0*/  BSYNC B1 ;  /* 0x0000000000017941 */ /* 0x000fea0003800000 */
.L_x_87:
        /* <DEDUP_REMOVED lines=13> */
.L_x_90:
[----:B------:R-:W-:Y:S05]  /*40a0*/  BSYNC B1 ;  /* 0x0000000000017941 */ /* 0x000fea0003800000 */
.L_x_89:
        /* <DEDUP_REMOVED lines=13> */
.L_x_92:
[----:B------:R-:W-:Y:S05]  /*4180*/  BSYNC B1 ;  /* 0x0000000000017941 */ /* 0x000fea0003800000 */
.L_x_91:
        /* <DEDUP_REMOVED lines=12> */
.L_x_94:
[----:B------:R-:W-:Y:S05]  /*4250*/  BSYNC B1 ;  /* 0x0000000000017941 */ /* 0x000fea0003800000 */
.L_x_93:
        /* <DEDUP_REMOVED lines=12> */
.L_x_96:
[----:B------:R-:W-:Y:S05]  /*4320*/  BSYNC B1 ;  /* 0x0000000000017941 */ /* 0x000fea0003800000 */
.L_x_95:
        /* <DEDUP_REMOVED lines=13> */
.L_x_98:
[----:B------:R-:W-:Y:S05]  /*4400*/  BSYNC B1 ;  /* 0x0000000000017941 */ /* 0x000fea0003800000 */
.L_x_97:
[----:B-----5:R-:W-:Y:S01]  /*4410*/  LOP3.LUT R27, R27, 0xff, RZ, 0xc0, !PT ;  /* 0x000000ff1b1b7812 */ /* 0x020fe200078ec0ff */
[----:B------:R-:W-:Y:S01]  /*4420*/  BSSY B1, `(.L_x_99) ;  /* 0x000000c000017945 */ /* 0x000fe20003800000 */
[----:B------:R-:W-:Y:S02]  /*4430*/  ISETP.GE.AND P1, PT, R26, 0x3a, PT ;  /* 0x0000003a1a00780c */ /* 0x000fe40003f26270 */
[----:B------:R-:W-:Y:S02]  /*4440*/  F2FP.F16.E4M3.UNPACK_B R27, R27 ;  /* 0x0000001bff1b723e */ /* 0x000fe400020006ff */
[----:B------:R-:W-:-:S03]  /*4450*/  ISETP.LT.OR P5, PT, R6, 0x1, !P1 ;  /* 0x000000010600780c */ /* 0x000fc60004fa1670 */
[----:B------:R-:W-:-:S05]  /*4460*/  HADD2.F32 R27, -RZ, R27.H0_H0 ;  /* 0x2000001bff1b7230 */ /* 0x000fca0000004100 */
[----:B------:R-:W-:-:S04]  /*4470*/  FMUL R28, R27, R16 ;  /* 0x000000101b1c7220 */ /* 0x000fc80000400000 */
[----:B------:R-:W-:Y:S01]  /*4480*/  FFMA R28, R23, R13, R28 ;  /* 0x0000000d171c7223 */ /* 0x000fe2000000001c */
[----:B------:R-:W-:-:S04]  /*4490*/  PRMT R23, RZ, 0x7610, R23 ;  /* 0x00007610ff177816 */ /* 0x000fc80000000017 */
[----:B------:R-:W-:-:S05]  /*44a0*/  F2FP.SATFINITE.E4M3.F32.PACK_AB_MERGE_C R27, RZ, R28, RZ ;  /* 0x0000001cff1b723e */ /* 0x000fca00048070ff */
[----:B------:R0:W-:Y:S01]  /*44b0*/  @!P3 STG.E.U8 desc[UR20][R18.64+0x38], R27 ;  /* 0x0000381b1200b986 */ /* 0x0001e2000c101114 */
[----:B------:R-:W-:Y:S05]  /*44c0*/  @P5 BRA `(.L_x_100) ;  /* 0x0000000000045947 */ /* 0x000fea0003800000 */
[----:B------:R0:W5:Y:S02]  /*44d0*/  LDG.E.U8 R23, desc[UR20][R4.64+0x39] ;  /* 0x0000391404177981 */ /* 0x000164000c1e1100 */
.L_x_100:
[----:B------:R-:W-:Y:S05]  /*44e0*/  BSYNC B1 ;  /* 0x0000000000017941 */ /* 0x000fea0003800000 */
.L_x_99:
[----:B-----5:R-:W-:Y:S01]  /*44f0*/  LOP3.LUT R23, R23, 0xff, RZ, 0xc0, !PT ;  /* 0x000000ff17177812 */ /* 0x020fe200078ec0ff */
[----:B------:R-:W-:Y:S01]  /*4500*/  BSSY B1, `(.L_x_101) ;  /* 0x000000b000017945 */ /* 0x000fe20003800000 */
[----:B------:R-:W-:Y:S02]  /*4510*/  ISETP.LT.OR P2, PT, R6, 0x9, !P2 ;  /* 0x000000090600780c */ /* 0x000fe40005741670 */
[----:B------:R-:W-:Y:S02]  /*4520*/  F2FP.F16.E4M3.UNPACK_B R23, R23 ;  /* 0x00000017ff17723e */ /* 0x000fe400020006ff */
[----:B0-2---:R-:W-:-:S03]  /*4530*/  PRMT R4, RZ, 0x7610, R4 ;  /* 0x00007610ff047816 */ /* 0x005fc60000000004 */
[----:B------:R-:W-:-:S05]  /*4540*/  HADD2.F32 R23, -RZ, R23.H0_H0 ;  /* 0x20000017ff177230 */ /* 0x000fca0000004100 */
[----:B------:R-:W-:-:S04]  /*4550*/  FMUL R23, R23, R16 ;  /* 0x0000001017177220 */ /* 0x000fc80000400000 */
[----:B------:R-:W-:-:S05]  /*4560*/  FFMA R23, R56, R13, R23 ;  /* 0x0000000d38177223 */ /* 0x000fca0000000017 */
[----:B------:R-:W-:-:S05]  /*4570*/  F2FP.SATFINITE.E4M3.F32.PACK_AB_MERGE_C R23, RZ, R23, RZ ;  /* 0x00000017ff17723e */ /* 0x000fca00048070ff */
[----:B------:R0:W-:Y:S01]  /*4580*/  @!P5 STG.E.U8 desc[UR20][R18.64+0x39], R23 ;  /* 0x000039171200d986 */ /* 0x0001e2000c101114 */
[----:B------:R-:W-:Y:S05]  /*4590*/  @P2 BRA `(.L_x_102) ;  /* 0x0000000000042947 */ /* 0x000fea0003800000 */
[----:B------:R2:W5:Y:S02]  /*45a0*/  LDG.E.U8 R4, desc[UR20][R24.64+0x38] ;  /* 0x0000381418047981 */ /* 0x000564000c1e1100 */
.L_x_102:
[----:B------:R-:W-:Y:S05]  /*45b0*/  BSYNC B1 ;  /* 0x0000000000017941 */ /* 0x000fea0003800000 */
.L_x_101:
[----:B-----5:R-:W-:Y:S01]  /*45c0*/  LOP3.LUT R4, R4, 0xff, RZ, 0xc0, !PT ;  /* 0x000000ff04047812 */ /* 0x020fe200078ec0ff */
[----:B------:R-:W-:Y:S01]  /*45d0*/  BSSY B1, `(.L_x_103) ;  /* 0x000000b000017945 */ /* 0x000fe20003800000 */
[----:B------:R-:W-:Y:S02]  /*45e0*/  ISETP.LT.OR P1, PT, R6, 0x9, !P1 ;  /* 0x000000090600780c */ /* 0x000fe40004f21670 */
[----:B------:R-:W-:-:S05]  /*45f0*/  F2FP.F16.E4M3.UNPACK_B R4, R4 ;  /* 0x00000004ff04723e */ /* 0x000fca00020006ff */
[----:B------:R-:W-:-:S05]  /*4600*/  HADD2.F32 R5, -RZ, R4.H0_H0 ;  /* 0x20000004ff057230 */ /* 0x000fca0000004100 */
[----:B------:R-:W-:-:S04]  /*4610*/  FMUL R4, R5, R16 ;  /* 0x0000001005047220 */ /* 0x000fc80000400000 */
[----:B------:R-:W-:-:S05]  /*4620*/  FFMA R4, R21, R13, R4 ;  /* 0x0000000d15047223 */ /* 0x000fca0000000004 */
[----:B------:R-:W-:Y:S02]  /*4630*/  F2FP.SATFINITE.E4M3.F32.PACK_AB_MERGE_C R5, RZ, R4, RZ ;  /* 0x00000004ff05723e */ /* 0x000fe400048070ff */
[----:B------:R-:W-:-:S03]  /*4640*/  PRMT R4, RZ, 0x7610, R4 ;  /* 0x00007610ff047816 */ /* 0x000fc60000000004 */
[----:B------:R0:W-:Y:S01]  /*4650*/  @!P2 STG.E.U8 desc[UR20][R14.64+0x38], R5 ;  /* 0x000038050e00a986 */ /* 0x0001e2000c101114 */
[----:B------:R-:W-:Y:S05]  /*4660*/  @P1 BRA `(.L_x_104) ;  /* 0x0000000000041947 */ /* 0x000fea0003800000 */
[----:B------:R0:W5:Y:S02]  /*4670*/  LDG.E.U8 R4, desc[UR20][R24.64+0x39] ;  /* 0x0000391418047981 */ /* 0x000164000c1e1100 */
.L_x_104:
[----:B------:R-:W-:Y:S05]  /*4680*/  BSYNC B1 ;  /* 0x0000000000017941 */ /* 0x000fea0003800000 */
.L_x_103:
[----:B------:R-:W-:Y:S05]  /*4690*/  @P1 BRA `(.L_x_105) ;  /* 0x0000000800601947 */ /* 0x000fea0003800000 */
[----:B-----5:R-:W-:-:S04]  /*46a0*/  LOP3.LUT R4, R4, 0xff, RZ, 0xc0, !PT ;  /* 0x000000ff04047812 */ /* 0x020fc800078ec0ff */
[----:B------:R-:W-:-:S05]  /*46b0*/  F2FP.F16.E4M3.UNPACK_B R4, R4 ;  /* 0x00000004ff04723e */ /* 0x000fca00020006ff */
[----:B0-----:R-:W-:-:S05]  /*46c0*/  HADD2.F32 R5, -RZ, R4.H0_H0 ;  /* 0x20000004ff057230 */ /* 0x001fca0000004100 */
[----:B------:R-:W-:-:S04]  /*46d0*/  FMUL R5, R5, R16 ;  /* 0x0000001005057220 */ /* 0x000fc80000400000 */
[----:B------:R-:W-:-:S05]  /*46e0*/  FFMA R5, R22, R13, R5 ;  /* 0x0000000d16057223 */ /* 0x000fca0000000005 */
[----:B------:R-:W-:-:S05]  /*46f0*/  F2FP.SATFINITE.E4M3.F32.PACK_AB_MERGE_C R5, RZ, R5, RZ ;  /* 0x00000005ff05723e */ /* 0x000fca00048070ff */
[----:B------:R0:W-:Y:S01]  /*4700*/  STG.E.U8 desc[UR20][R14.64+0x39], R5 ;  /* 0x000039050e007986 */ /* 0x0001e2000c101114 */
[----:B------:R-:W-:Y:S05]  /*4710*/  BRA `(.L_x_105) ;  /* 0x0000000800407947 */ /* 0x000fea0003800000 */
.L_x_40:
[----:B------:R-:W-:Y:S01]  /*4720*/  ISETP.GE.AND P1, PT, R26, 0x2, PT ;  /* 0x000000021a00780c */ /* 0x000fe20003f26270 */
[-C--:B------:R-:W-:Y:S01]  /*4730*/  FMUL R84, R84, R13.reuse ;  /* 0x0000000d54547220 */ /* 0x080fe20000400000 */
[----:B------:R-:W-:Y:S01]  /*4740*/  ISETP.GE.AND P3, PT, R26, 0x1, PT ;  /* 0x000000011a00780c */ /* 0x000fe20003f66270 */
[-C--:B------:R-:W-:Y:S01]  /*4750*/  FMUL R83, R83, R13.reuse ;  /* 0x0000000d53537220 */ /* 0x080fe20000400000 */
[C---:B------:R-:W-:Y:S01]  /*4760*/  ISETP.LT.OR P5, PT, R6.reuse, 0x1, !P1 ;  /* 0x000000010600780c */ /* 0x040fe20004fa1670 */
[-C--:B------:R-:W-:Y:S01]  /*4770*/  FMUL R81, R81, R13.reuse ;  /* 0x0000000d51517220 */ /* 0x080fe20000400000 */
[----:B------:R-:W-:Y:S01]  /*4780*/  ISETP.LT.OR P2, PT, R6, 0x1, !P3 ;  /* 0x000000010600780c */ /* 0x000fe20005f41670 */
[-C--:B------:R-:W-:Y:S01]  /*4790*/  FMUL R82, R82, R13.reuse ;  /* 0x0000000d52527220 */ /* 0x080fe20000400000 */
[----:B------:R-:W-:Y:S01]  /*47a0*/  ISETP.LT.OR P3, PT, R6, 0x9, !P3 ;  /* 0x000000090600780c */ /* 0x000fe20005f61670 */
[-C--:B------:R-:W-:Y:S01]  /*47b0*/  FMUL R79, R79, R13.reuse ;  /* 0x0000000d4f4f7220 */ /* 0x080fe20000400000 */
[----:B------:R-:W-:Y:S01]  /*47c0*/  F2FP.SATFINITE.E4M3.F32.PACK_AB_MERGE_C R5, RZ, R84, RZ ;  /* 0x00000054ff05723e */ /* 0x000fe200048070ff */
[----:B------:R-:W-:Y:S01]  /*47d0*/  FMUL R80, R80, R13 ;  /* 0x0000000d50507220 */ /* 0x000fe20000400000 */
[----:B------:R-:W-:Y:S01]  /*47e0*/  F2FP.SATFINITE.E4M3.F32.PACK_AB_MERGE_C R83, RZ, R83, RZ ;  /* 0x00000053ff53723e */ /* 0x000fe200048070ff */
[----:B------:R-:W-:Y:S01]  /*47f0*/  FMUL R77, R77, R13 ;  /* 0x0000000d4d4d7220 */ /* 0x000fe20000400000 */
[----:B------:R-:W-:Y:S01]  /*4800*/  F2FP.SATFINITE.E4M3.F32.PACK_AB_MERGE_C R81, RZ, R81, RZ ;  /* 0x00000051ff51723e */ /* 0x000fe200048070ff */
[-C--:B------:R-:W-:Y:S01]  /*4810*/  FMUL R78, R78, R13.reuse ;  /* 0x0000000d4e4e7220 */ /* 0x080fe20000400000 */
[----:B------:R-:W-:Y:S01]  /*4820*/  ISETP.LT.OR P1, PT, R6, 0x9, !P1 ;  /* 0x000000090600780c */ /* 0x000fe20004f21670 */
[----:B------:R0:W-:Y:S01]  /*4830*/  @!P5 STG.E.U8 desc[UR20][R18.64+0x1], R5 ;  /* 0x000001051200d986 */ /* 0x0001e2000c101114 */
[C---:B------:R-:W-:Y:S01]  /*4840*/  ISETP.GE.AND P5, PT, R26.reuse, 0x9, PT ;  /* 0x000000091a00780c */ /* 0x040fe20003fa6270 */
[----:B------:R-:W-:Y:S01]  /*4850*/  FMUL R75, R75, R13 ;  /* 0x0000000d4b4b7220 */ /* 0x000fe20000400000 */
[----:B------:R-:W-:Y:S01]  /*4860*/  F2FP.SATFINITE.E4M3.F32.PACK_AB_MERGE_C R79, RZ, R79, RZ ;  /* 0x0000004fff4f723e */ /* 0x000fe200048070ff */
[----:B------:R-:W-:Y:S01]  /*4870*/  @!P2 STG.E.U8 desc[UR20][R18.64], R83 ;  /* 0x000000531200a986 */ /* 0x000fe2000c101114 */
[----:B------:R-:W-:Y:S01]  /*4880*/  ISETP.GE.AND P2, PT, R26, 0xa, PT ;  /* 0x0000000a1a00780c */ /* 0x000fe20003f46270 */
[-C--:B------:R-:W-:Y:S01]  /*4890*/  FMUL R76, R76, R13.reuse ;  /* 0x0000000d4c4c7220 */ /* 0x080fe20000400000 */
[----:B------:R-:W-:Y:S01]  /*48a0*/  F2FP.SATFINITE.E4M3.F32.PACK_AB_MERGE_C R25, RZ, R80, RZ ;  /* 0x00000050ff19723e */ /* 0x000fe200048070ff */
[----:B------:R-:W-:Y:S01]  /*48b0*/  @!P3 STG.E.U8 desc[UR20][R14.64], R81 ;  /* 0x000000510e00b986 */ /* 0x000fe2000c101114 */
[C---:B------:R-:W-:Y:S01]  /*48c0*/  ISETP.LT.OR P3, PT, R6.reuse, 0x1, !P5 ;  /* 0x000000010600780c */ /* 0x040fe20006f61670 */
[-C--:B------:R-:W-:Y:S01]  /*48d0*/  FMUL R73, R73, R13.reuse ;  /* 0x0000000d49497220 */ /* 0x080fe20000400000 */
[----:B------:R-:W-:Y:S01]  /*48e0*/  ISETP.LT.OR P6, PT, R6, 0x1, !P2 ;  /* 0x000000010600780c */ /* 0x000fe200057c1670 */
[-C--:B------:R-:W-:Y:S01]  /*48f0*/  FMUL R74, R74, R13.reuse ;  /* 0x0000000d4a4a7220 */ /* 0x080fe20000400000 */
[----:B------:R-:W-:Y:S01]  /*4900*/  ISETP.LT.OR P5, PT, R6, 0x9, !P5 ;  /* 0x000000090600780c */ /* 0x000fe20006fa1670 */
[-C--:B------:R-:W-:Y:S01]  /*4910*/  FMUL R71, R71, R13.reuse ;  /* 0x0000000d47477220 */ /* 0x080fe20000400000 */
[----:B0-----:R-:W-:Y:S01]  /*4920*/  F2FP.SATFINITE.E4M3.F32.PACK_AB_MERGE_C R5, RZ, R82, RZ ;  /* 0x00000052ff05723e */ /* 0x001fe200048070ff */
[----:B------:R-:W-:Y:S01]  /*4930*/  FMUL R72, R72, R13 ;  /* 0x0000000d48487220 */ /* 0x000fe20000400000 */
[----:B------:R-:W-:Y:S01]  /*4940*/  F2FP.SATFINITE.E4M3.F32.PACK_AB_MERGE_C R77, RZ, R77, RZ ;  /* 0x0000004dff4d723e */ /* 0x000fe200048070ff */
[-C--:B------:R-:W-:Y:S01]  /*4950*/  FMUL R69, R69, R13.reuse ;  /* 0x0000000d45457220 */ /* 0x080fe20000400000 */
[----:B------:R-:W-:Y:S01]  /*4960*/  ISETP.LT.OR P2, PT, R6, 0x9, !P2 ;  /* 0x000000090600780c */ /* 0x000fe20005741670 */
[----:B------:R0:W-:Y:S01]  /*4970*/  @!P1 STG.E.U8 desc[UR20][R14.64+0x1], R5 ;  /* 0x000001050e009986 */ /* 0x0001e2000c101114 */
[----:B------:R-:W-:Y:S01]  /*4980*/  ISETP.GE.AND P1, PT, R26, 0x12, PT ;  /* 0x000000121a00780c */ /* 0x000fe20003f26270 */
[----:B------:R-:W-:Y:S01]  /*4990*/  FMUL R70, R70, R13 ;  /* 0x0000000d46467220 */ /* 0x000fe20000400000 */
[----:B------:R-:W-:Y:S01]  /*49a0*/  F2FP.SATFINITE.E4M3.F32.PACK_AB_MERGE_C R75, RZ, R75, RZ ;  /* 0x0000004bff4b723e */ /* 0x000fe200048070ff */
[----:B------:R-:W-:Y:S01]  /*49b0*/  @!P3 STG.E.U8 desc[UR20][R18.64+0x8], R79 ;  /* 0x0000084f1200b986 */ /* 0x000fe2000c101114 */
[----:B------:R-:W-:Y:S01]  /*49c0*/  ISETP.GE.AND P3, PT, R26, 0x11, PT ;  /* 0x000000111a00780c */ /* 0x000fe20003f66270 */
[----:B------:R-:W-:Y:S01]  /*49d0*/  FMUL R68, R68, R13 ;  /* 0x0000000d44447220 */ /* 0x000fe20000400000 */
[----:B------:R-:W-:Y:S01]  /*49e0*/  F2FP.SATFINITE.E4M3.F32.PACK_AB_MERGE_C R73, RZ, R73, RZ ;  /* 0x00000049ff49723e */ /* 0x000fe200048070ff */
[----:B------:R1:W-:Y:S01]  /*49f0*/  @!P6 STG.E.U8 desc[UR20][R18.64+0x9], R25 ;  /* 0x000009191200e986 */ /* 0x0003e2000c101114 */
[C---:B------:R-:W-:Y:S01]  /*4a00*/  ISETP.LT.OR P6, PT, R6.reuse, 0x1, !P1 ;  /* 0x000000010600780c */ /* 0x040fe20004fc1670 */
[-C--:B------:R-:W-:Y:S01]  /*4a10*/  FMUL R67, R67, R13.reuse ;  /* 0x0000000d43437220 */ /* 0x080fe20000400000 */
[C---:B------:R-:W-:Y:S01]  /*4a20*/  ISETP.LT.OR P1, PT, R6.reuse, 0x9, !P1 ;  /* 0x000000090600780c */ /* 0x040fe20004f21670 */
[----:B------:R-:W-:Y:S01]  /*4a30*/  @!P5 STG.E.U8 desc[UR20][R14.64+0x8], R77 ;  /* 0x0000084d0e00d986 */ /* 0x000fe2000c101114 */
[C---:B------:R-:W-:Y:S01]  /*4a40*/  ISETP.LT.OR P5, PT, R6.reuse, 0x1, !P3 ;  /* 0x000000010600780c */ /* 0x040fe20005fa1670 */
[-C--:B------:R-:W-:Y:S01]  /*4a50*/  FMUL R65, R65, R13.reuse ;  /* 0x0000000d41417220 */ /* 0x080fe20000400000 */
[----:B------:R-:W-:Y:S01]  /*4a60*/  ISETP.LT.OR P3, PT, R6, 0x9, !P3 ;  /* 0x000000090600780c */ /* 0x000fe20005f61670 */
[-C--:B------:R-:W-:Y:S01]  /*4a70*/  FMUL R66, R66, R13.reuse ;  /* 0x0000000d42427220 */ /* 0x080fe20000400000 */
[----:B0-----:R-:W-:Y:S01]  /*4a80*/  F2FP.SATFINITE.E4M3.F32.PACK_AB_MERGE_C R5, RZ, R78, RZ ;  /* 0x0000004eff05723e */ /* 0x001fe200048070ff */
[----:B------:R-:W-:Y:S01]  /*4a90*/  FMUL R64, R64, R13 ;  /* 0x0000000d40407220 */ /* 0x000fe20000400000 */
[----:B------:R-:W-:Y:S01]  /*4aa0*/  F2FP.SATFINITE.E4M3.F32.PACK_AB_MERGE_C R71, RZ, R71, RZ ;  /* 0x00000047ff47723e */ /* 0x000fe200048070ff */
[-C--:B------:R-:W-:Y:S01]  /*4ab0*/  FMUL R63, R63, R13.reuse ;  /* 0x0000000d3f3f7220 */ /* 0x080fe20000400000 */
[----:B-1----:R-:W-:Y:S01]  /*4ac0*/  F2FP.SATFINITE.E4M3.F32.PACK_AB_MERGE_C R25, RZ, R76, RZ ;  /* 0x0000004cff19723e */ /* 0x002fe200048070ff */
[----:B------:R0:W-:Y:S01]  /*4ad0*/  @!P2 STG.E.U8 desc[UR20][R14.64+0x9], R5 ;  /* 0x000009050e00a986 */ /* 0x0001e2000c101114 */
[C---:B------:R-:W-:Y:S01]  /*4ae0*/  ISETP.GE.AND P2, PT, R26.reuse, 0x1a, PT ;  /* 0x0000001a1a00780c */ /* 0x040fe20003f46270 */
        /* <DEDUP_REMOVED lines=29> */
[----:B------:R-:W-:Y:S01]  /*4cc0*/  ISETP.LT.OR P6, PT, R6, 0x1, !P3 ;  /* 0x000000010600780c */ /* 0x000fe20005fc1670 */
[----:B------:R-:W-:Y:S01]  /*4cd0*/  FMUL R22, R22, R13 ;  /* 0x0000000d16167220 */ /* 0x000fe20000400000 */
[C---:B------:R-:W-:Y:S01]  /*4ce0*/  ISETP.LT.OR P3, PT, R6.reuse, 0x9, !P3 ;  /* 0x000000090600780c */ /* 0x040fe20005f61670 */
[----:B------:R-:W-:Y:S01]  /*4cf0*/  @!P5 STG.E.U8 desc[UR20][R14.64+0x18], R69 ;  /* 0x000018450e00d986 */ /* 0x000fe2000c101114 */
[----:B------:R-:W-:-:S02]  /*4d00*/  ISETP.LT.OR P5, PT, R6, 0x1, !P1 ;  /* 0x000000010600780c */ /* 0x000fc40004fa1670 */
[----:B0-----:R-:W-:Y:S02]  /*4d10*/  F2FP.SATFINITE.E4M3.F32.PACK_AB_MERGE_C R5, RZ, R70, RZ ;  /* 0x00000046ff05723e */ /* 0x001fe400048070ff */
[----:B------:R-:W-:Y:S02]  /*4d20*/  ISETP.LT.OR P1, PT, R6, 0x9, !P1 ;  /* 0x000000090600780c */ /* 0x000fe40004f21670 */
[----:B------:R-:W-:Y:S01]  /*4d30*/  F2FP.SATFINITE.E4M3.F32.PACK_AB_MERGE_C R59, RZ, R59, RZ ;  /* 0x0000003bff3b723e */ /* 0x000fe200048070ff */
[----:B------:R0:W-:Y:S01]  /*4d40*/  @!P2 STG.E.U8 desc[UR20][R14.64+0x19], R5 ;  /* 0x000019050e00a986 */ /* 0x0001e2000c101114 */
[----:B-1----:R-:W-:Y:S02]  /*4d50*/  F2FP.SATFINITE.E4M3.F32.PACK_AB_MERGE_C R25, RZ, R68, RZ ;  /* 0x00000044ff19723e */ /* 0x002fe400048070ff */
[----:B------:R-:W-:Y:S01]  /*4d60*/  ISETP.GE.AND P2, PT, R26, 0x2a, PT ;  /* 0x0000002a1a00780c */ /* 0x000fe20003f46270 */
[----:B------:R-:W-:Y:S01]  /*4d70*/  @!P6 STG.E.U8 desc[UR20][R18.64+0x20], R67 ;  /* 0x000020431200e986 */ /* 0x000fe2000c101114 */
[----:B------:R-:W-:-:S02]  /*4d80*/  F2FP.SATFINITE.E4M3.F32.PACK_AB_MERGE_C R57, RZ, R57, RZ ;  /* 0x00000039ff39723e */ /* 0x000fc400048070ff */
[----:B------:R-:W-:Y:S01]  /*4d90*/  F2FP.SATFINITE.E4M3.F32.PACK_AB_MERGE_C R23, RZ, R23, RZ ;  /* 0x00000017ff17723e */ /* 0x000fe200048070ff */
[----:B------:R1:W-:Y:S01]  /*4da0*/  @!P5 STG.E.U8 desc[UR20][R18.64+0x21], R25 ;  /* 0x000021191200d986 */ /* 0x0003e2000c101114 */
[----:B------:R-:W-:Y:S02]  /*4db0*/  ISETP.GE.AND P5, PT, R26, 0x29, PT ;  /* 0x000000291a00780c */ /* 0x000fe40003fa6270 */
[----:B------:R-:W-:Y:S01]  /*4dc0*/  F2FP.SATFINITE.E4M3.F32.PACK_AB_MERGE_C R21, RZ, R21, RZ ;  /* 0x00000015ff15723e */ /* 0x000fe200048070ff */
[----:B------:R-:W-:Y:S01]  /*4dd0*/  @!P3 STG.E.U8 desc[UR20][R14.64+0x20], R65 ;  /* 0x000020410e00b986 */ /* 0x000fe2000c101114 */
[C---:B------:R-:W-:Y:S02]  /*4de0*/  ISETP.LT.OR P3, PT, R6.reuse, 0x1, !P2 ;  /* 0x000000010600780c */ /* 0x040fe40005761670 */
[C---:B------:R-:W-:Y:S02]  /*4df0*/  ISETP.LT.OR P6, PT, R6.reuse, 0x1, !P5 ;  /* 0x000000010600780c */ /* 0x040fe40006fc1670 */
[----:B------:R-:W-:-:S02]  /*4e00*/  ISETP.LT.OR P5, PT, R6, 0x9, !P5 ;  /* 0x000000090600780c */ /* 0x000fc40006fa1670 */
[----:B0-----:R-:W-:Y:S02]  /*4e10*/  F2FP.SATFINITE.E4M3.F32.PACK_AB_MERGE_C R5, RZ, R66, RZ ;  /* 0x00000042ff05723e */ /* 0x001fe400048070ff */
[----:B-1----:R-:W-:Y:S02]  /*4e20*/  F2FP.SATFINITE.E4M3.F32.PACK_AB_MERGE_C R25, RZ, R64, RZ ;  /* 0x00000040ff19723e */ /* 0x002fe400048070ff */
[----:B------:R-:W-:Y:S01]  /*4e30*/  ISETP.LT.OR P2, PT, R6, 0x9, !P2 ;  /* 0x000000090600780c */ /* 0x000fe20005741670 */
[----:B------:R0:W-:Y:S01]  /*4e40*/  @!P1 STG.E.U8 desc[UR20][R14.64+0x21], R5 ;  /* 0x000021050e009986 */ /* 0x0001e2000c101114 */
[C---:B------:R-:W-:Y:S02]  /*4e50*/  ISETP.GE.AND P1, PT, R26.reuse, 0x31, PT ;  /* 0x000000311a00780c */ /* 0x040fe40003f26270 */
[----:B------:R-:W-:Y:S01]  /*4e60*/  F2FP.SATFINITE.E4M3.F32.PACK_AB_MERGE_C R27, RZ, R22, RZ ;  /* 0x00000016ff1b723e */ /* 0x000fe200048070ff */
[----:B------:R1:W-:Y:S01]  /*4e70*/  @!P3 STG.E.U8 desc[UR20][R18.64+0x29], R25 ;  /* 0x000029191200b986 */ /* 0x0003e2000c101114 */
[----:B------:R-:W-:-:S03]  /*4e80*/  ISETP.GE.AND P3, PT, R26, 0x32, PT ;  /* 0x000000321a00780c */ /* 0x000fc60003f66270 */
[----:B------:R-:W-:Y:S01]  /*4e90*/  @!P6 STG.E.U8 desc[UR20][R18.64+0x28], R63 ;  /* 0x0000283f1200e986 */ /* 0x000fe2000c101114 */
[C---:B------:R-:W-:Y:S02]  /*4ea0*/  ISETP.LT.OR P6, PT, R6.reuse, 0x1, !P1 ;  /* 0x000000010600780c */ /* 0x040fe40004fc1670 */
[C---:B------:R-:W-:Y:S01]  /*4eb0*/  ISETP.LT.OR P1, PT, R6.reuse, 0x9, !P1 ;  /* 0x000000090600780c */ /* 0x040fe20004f21670 */
[----:B------:R-:W-:Y:S01]  /*4ec0*/  @!P5 STG.E.U8 desc[UR20][R14.64+0x28], R61 ;  /* 0x0000283d0e00d986 */ /* 0x000fe2000c101114 */
[C---:B------:R-:W-:Y:S02]  /*4ed0*/  ISETP.LT.OR P5, PT, R6.reuse, 0x1, !P3 ;  /* 0x000000010600780c */ /* 0x040fe40005fa1670 */
[----:B0-----:R-:W-:Y:S02]  /*4ee0*/  F2FP.SATFINITE.E4M3.F32.PACK_AB_MERGE_C R5, RZ, R62, RZ ;  /* 0x0000003eff05723e */ /* 0x001fe400048070ff */
[----:B-1----:R-:W-:Y:S02]  /*4ef0*/  F2FP.SATFINITE.E4M3.F32.PACK_AB_MERGE_C R25, RZ, R60, RZ ;  /* 0x0000003cff19723e */ /* 0x002fe400048070ff */
[----:B------:R-:W-:Y:S01]  /*4f00*/  ISETP.LT.OR P3, PT, R6, 0x9, !P3 ;  /* 0x000000090600780c */ /* 0x000fe20005f61670 */
[----:B------:R0:W-:Y:S01]  /*4f10*/  @!P2 STG.E.U8 desc[UR20][R14.64+0x29], R5 ;  /* 0x000029050e00a986 */ /* 0x0001e2000c101114 */
[----:B------:R-:W-:-:S03]  /*4f20*/  ISETP.GE.AND P2, PT, R26, 0x39, PT ;  /* 0x000000391a00780c */ /* 0x000fc60003f46270 */
[----:B------:R-:W-:Y:S01]  /*4f30*/  @!P6 STG.E.U8 desc[UR20][R18.64+0x30], R59 ;  /* 0x0000303b1200e986 */ /* 0x000fe2000c101114 */
[----:B------:R-:W-:-:S03]  /*4f40*/  ISETP.GE.AND P6, PT, R26, 0x3a, PT ;  /* 0x0000003a1a00780c */ /* 0x000fc60003fc6270 */
[----:B------:R1:W-:Y:S01]  /*4f50*/  @!P5 STG.E.U8 desc[UR20][R18.64+0x31], R25 ;  /* 0x000031191200d986 */ /* 0x0003e2000c101114 */
[C---:B------:R-:W-:Y:S02]  /*4f60*/  ISETP.LT.OR P5, PT, R6.reuse, 0x1, !P6 ;  /* 0x000000010600780c */ /* 0x040fe400077a1670 */
[C---:B------:R-:W-:Y:S01]  /*4f70*/  ISETP.LT.OR P6, PT, R6.reuse, 0x9, !P6 ;  /* 0x000000090600780c */ /* 0x040fe200077c1670 */
[----:B------:R2:W-:Y:S01]  /*4f80*/  @!P1 STG.E.U8 desc[UR20][R14.64+0x30], R57 ;  /* 0x000030390e009986 */ /* 0x0005e2000c101114 */
[C---:B------:R-:W-:Y:S02]  /*4f90*/  ISETP.LT.OR P1, PT, R6.reuse, 0x1, !P2 ;  /* 0x000000010600780c */ /* 0x040fe40005721670 */
[----:B------:R-:W-:Y:S02]  /*4fa0*/  ISETP.LT.OR P2, PT, R6, 0x9, !P2 ;  /* 0x000000090600780c */ /* 0x000fe40005741670 */
[----:B0-----:R-:W-:Y:S02]  /*4fb0*/  F2FP.SATFINITE.E4M3.F32.PACK_AB_MERGE_C R5, RZ, R58, RZ ;  /* 0x0000003aff05723e */ /* 0x001fe400048070ff */
[----:B-1----:R-:W-:-:S03]  /*4fc0*/  F2FP.SATFINITE.E4M3.F32.PACK_AB_MERGE_C R25, RZ, R56, RZ ;  /* 0x00000038ff19723e */ /* 0x002fc600048070ff */
[----:B------:R2:W-:Y:S04]  /*4fd0*/  @!P3 STG.E.U8 desc[UR20][R14.64+0x31], R5 ;  /* 0x000031050e00b986 */ /* 0x0005e8000c101114 */
[----:B------:R2:W-:Y:S04]  /*4fe0*/  @!P1 STG.E.U8 desc[UR20][R18.64+0x38], R23 ;  /* 0x0000381712009986 */ /* 0x0005e8000c101114 */
[----:B------:R2:W-:Y:S04]  /*4ff0*/  @!P5 STG.E.U8 desc[UR20][R18.64+0x39], R25 ;  /* 0x000039191200d986 */ /* 0x0005e8000c101114 */
[----:B------:R2:W-:Y:S04]  /*5000*/  @!P2 STG.E.U8 desc[UR20][R14.64+0x38], R21 ;  /* 0x000038150e00a986 */ /* 0x0005e8000c101114 */
[----:B------:R2:W-:Y:S02]  /*5010*/  @!P6 STG.E.U8 desc[UR20][R14.64+0x39], R27 ;  /* 0x0000391b0e00e986 */ /* 0x0005e4000c101114 */
.L_x_105:
[----:B------:R-:W-:Y:S05]  /*5020*/  BSYNC B0 ;  /* 0x0000000000007941 */ /* 0x000fea0003800000 */
.L_x_39:
[C---:B------:R-:W-:Y:S01]  /*5030*/  LEA R2, P1, R8.reuse, R2, 0x1 ;  /* 0x0000000208027211 */ /* 0x040fe200078208ff */
[----:B------:R-:W-:Y:S01]  /*5040*/  ULDC.64 UR6, c[0x0][0x650] ;  /* 0x0001940000067ab9 */ /* 0x000fe20000000a00 */
[----:B-----5:R-:W-:Y:S01]  /*5050*/  IMAD.U32 R4, RZ, RZ, UR16 ;  /* 0x00000010ff047e24 */ /* 0x020fe2000f8e00ff */
[----:B012---:R-:W-:Y:S01]  /*5060*/  PRMT R14, RZ, 0x7610, R14 ;  /* 0x00007610ff0e7816 */ /* 0x007fe2000000000e */
[----:B------:R-:W-:Y:S01]  /*5070*/  IMAD.MOV.U32 R6, RZ, RZ, -0x1 ;  /* 0xffffffffff067424 */ /* 0x000fe200078e00ff */
[----:B------:R-:W-:Y:S01]  /*5080*/  LEA.HI.X R3, R8, R3, R0, 0x1, P1 ;  /* 0x0000000308037211 */ /* 0x000fe200008f0c00 */
[----:B------:R0:W-:Y:S01]  /*5090*/  SYNCS.ARRIVE.TRANS64.A1T0 RZ, [R4+UR23], RZ ;  /* 0x000000ff04ff79a7 */ /* 0x0001e20008100017 */
[----:B------:R-:W-:Y:S01]  /*50a0*/  ISETP.GE.U32.AND P1, PT, R2, UR6, PT ;  /* 0x0000000602007c0c */ /* 0x000fe2000bf26070 */
[----:B------:R-:W-:-:S03]  /*50b0*/  IMAD.MOV.U32 R5, RZ, RZ, -0x1 ;  /* 0xffffffffff057424 */ /* 0x000fc600078e00ff */
[----:B------:R-:W-:Y:S01]  /*50c0*/  ISETP.GE.U32.AND.EX P1, PT, R3, UR7, PT, P1 ;  /* 0x0000000703007c0c */ /* 0x000fe2000bf26110 */
[----:B0-----:R-:W-:-:S12]  /*50d0*/  IMAD.MOV.U32 R4, RZ, RZ, -0x1 ;  /* 0xffffffffff047424 */ /* 0x001fd800078e00ff */
[----:B------:R-:W-:Y:S05]  /*50e0*/  @P1 BRA `(.L_x_106) ;  /* 0x0000000400601947 */ /* 0x000fea0003800000 */
[----:B------:R-:W0:Y:S01]  /*50f0*/  S2R R26, SR_CTAID.X ;  /* 0x00000000001a7919 */ /* 0x000e220000002500 */
[----:B------:R-:W1:Y:S01]  /*5100*/  LDC.64 R22, c[0x0][0x628] ;  /* 0x00018a00ff167b82 */ /* 0x000e620000000a00 */
[----:B------:R-:W-:Y:S01]  /*5110*/  ULDC UR6, c[0x0][0x150] ;  /* 0x0000540000067ab9 */ /* 0x000fe20000000800 */
[----:B------:R-:W-:Y:S01]  /*5120*/  IMAD.MOV.U32 R18, RZ, RZ, R2 ;  /* 0x000000ffff127224 */ /* 0x000fe200078e0002 */
[----:B------:R-:W2:Y:S01]  /*5130*/  S2R R28, SR_CTAID.Y ;  /* 0x00000000001c7919 */ /* 0x000ea20000002600 */
[----:B------:R-:W-:-:S04]  /*5140*/  IMAD.MOV.U32 R19, RZ, RZ, R3 ;  /* 0x000000ffff137224 */ /* 0x000fc800078e0003 */
[----:B------:R-:W2:Y:S08]  /*5150*/  LDC R29, c[0x0][0x144] ;  /* 0x00005100ff1d7b82 */ /* 0x000eb00000000800 */
[----:B------:R-:W2:Y:S08]  /*5160*/  LDC R6, c[0x0][0x630] ;  /* 0x00018c00ff067b82 */ /* 0x000eb00000000800 */
[----:B---34-:R-:W3:Y:S01]  /*5170*/  LDC.64 R24, c[0x0][0x620] ;  /* 0x00018800ff187b82 */ /* 0x018ee20000000a00 */
[----:B-1----:R-:W-:-:S04]  /*5180*/  ISETP.NE.U32.AND P1, PT, R22, RZ, PT ;  /* 0x000000ff1600720c */ /* 0x002fc80003f25070 */
[----:B------:R-:W-:Y:S02]  /*5190*/  ISETP.NE.AND.EX P1, PT, R23, RZ, PT, P1 ;  /* 0x000000ff1700720c */ /* 0x000fe40003f25310 */
[----:B0-----:R-:W-:-:S05]  /*51a0*/  I2FP.F32.U32 R4, R26 ;  /* 0x0000001a00047245 */ /* 0x001fca0000201000 */
[----:B------:R-:W-:-:S04]  /*51b0*/  FMUL R4, R4, UR6 ;  /* 0x0000000604047c20 */ /* 0x000fc80008400000 */
[----:B------:R0:W1:Y:S02]  /*51c0*/  F2I.U32.TRUNC.NTZ R27, R4 ;  /* 0x00000004001b7305 */ /* 0x000064000020f000 */
[----:B--2---:R-:W-:Y:S05]  /*51d0*/  @!P1 BRA `(.L_x_107) ;  /* 0x0000000000289947 */ /* 0x004fea0003800000 */
[----:B------:R-:W2:Y:S02]  /*51e0*/  LDC R5, c[0x0][0x634] ;  /* 0x00018d00ff057b82 */ /* 0x000ea40000000800 */
[----:B--2---:R-:W-:-:S05]  /*51f0*/  IADD3 R19, P1, R2, R5, RZ ;  /* 0x0000000502137210 */ /* 0x004fca0007f3e0ff */
[----:B------:R-:W-:-:S04]  /*5200*/  IMAD.X R21, RZ, RZ, R3, P1 ;  /* 0x000000ffff157224 */ /* 0x000fc800008e0603 */
[----:B0-----:R-:W-:-:S04]  /*5210*/  IMAD.WIDE.U32 R4, R21, R22, RZ ;  /* 0x0000001615047225 */ /* 0x001fc800078e00ff */
[----:B------:R-:W-:-:S04]  /*5220*/  IMAD.WIDE.U32 R14, P1, R19, R23, R4 ;  /* 0x00000017130e7225 */ /* 0x000fc80007820004 */
[----:B------:R-:W-:-:S04]  /*5230*/  IMAD.WIDE.U32 R4, R19, R22, RZ ;  /* 0x0000001613047225 */ /* 0x000fc800078e00ff */
[----:B------:R-:W-:Y:S01]  /*5240*/  IMAD.X R19, RZ, RZ, RZ, P1 ;  /* 0x000000ffff137224 */ /* 0x000fe200008e06ff */
[----:B------:R-:W-:Y:S01]  /*5250*/  IADD3 RZ, P1, R5, R14, RZ ;  /* 0x0000000e05ff7210 */ /* 0x000fe20007f3e0ff */
[----:B------:R-:W-:-:S04]  /*5260*/  IMAD.MOV.U32 R18, RZ, RZ, R15 ;  /* 0x000000ffff127224 */ /* 0x000fc800078e000f */
[----:B------:R-:W-:-:S08]  /*5270*/  IMAD.WIDE.U32.X R18, R21, R23, R18, P1 ;  /* 0x0000001715127225 */ /* 0x000fd000008e0412 */
.L_x_107:
[-CC-:B------:R-:W-:Y:S01]  /*5280*/  SHF.R.U64 R23, R18, R6.reuse, R19.reuse ;  /* 0x0000000612177219 */ /* 0x180fe20000001213 */
[----:B------:R-:W2:Y:S01]  /*5290*/  LDC.64 R32, c[0x0][0x640] ;  /* 0x00019000ff207b82 */ /* 0x000ea20000000a00 */
[----:B0-----:R-:W-:Y:S01]  /*52a0*/  SHF.R.U32.HI R4, RZ, R6, R19 ;  /* 0x00000006ff047219 */ /* 0x001fe20000011613 */
[----:B-1----:R-:W-:Y:S01]  /*52b0*/  IMAD.MOV R27, RZ, RZ, -R27 ;  /* 0x000000ffff1b7224 */ /* 0x002fe200078e0a1b */
[----:B------:R-:W-:Y:S01]  /*52c0*/  IADD3 R15, P1, RZ, -R23, RZ ;  /* 0x80000017ff0f7210 */ /* 0x000fe20007f3e0ff */
[----:B------:R-:W-:Y:S01]  /*52d0*/  ULDC UR6, c[0x0][0x154] ;  /* 0x0000550000067ab9 */ /* 0x000fe20000000800 */
[----:B------:R-:W-:Y:S02]  /*52e0*/  IMAD.MOV.U32 R19, RZ, RZ, 0x1 ;  /* 0x00000001ff137424 */ /* 0x000fe400078e00ff */
[----:B------:R-:W-:Y:S01]  /*52f0*/  IMAD R29, R29, R27, R26 ;  /* 0x0000001b1d1d7224 */ /* 0x000fe200078e021a */
[----:B------:R-:W0:Y:S01]  /*5300*/  LDC R14, c[0x0][0x618] ;  /* 0x00018600ff0e7b82 */ /* 0x000e220000000800 */
[----:B------:R-:W-:-:S04]  /*5310*/  IMAD.X R5, RZ, RZ, ~R4, P1 ;  /* 0x000000ffff057224 */ /* 0x000fc800008e0e04 */
[-C--:B---3--:R-:W-:Y:S02]  /*5320*/  IMAD R6, R5, R24.reuse, RZ ;  /* 0x0000001805067224 */ /* 0x088fe400078e02ff */
[C---:B------:R-:W-:Y:S01]  /*5330*/  IMAD.WIDE.U32 R4, R15.reuse, R24, R2 ;  /* 0x000000180f047225 */ /* 0x040fe200078e0002 */
[----:B------:R-:W1:Y:S03]  /*5340*/  LDC R18, c[0x0][0x608] ;  /* 0x00018200ff127b82 */ /* 0x000e660000000800 */
[----:B------:R-:W-:Y:S01]  /*5350*/  IMAD R15, R15, R25, R6 ;  /* 0x000000190f0f7224 */ /* 0x000fe200078e0206 */
[----:B------:R-:W-:-:S03]  /*5360*/  I2FP.F32.U32 R6, R28 ;  /* 0x0000001c00067245 */ /* 0x000fc60000201000 */
[----:B------:R-:W-:Y:S01]  /*5370*/  IMAD.IADD R5, R5, 0x1, R15 ;  /* 0x0000000105057824 */ /* 0x000fe200078e020f */
[----:B------:R-:W3:Y:S01]  /*5380*/  LDC R30, c[0x0][0x658] ;  /* 0x00019600ff1e7b82 */ /* 0x000ee20000000800 */
[----:B--2---:R-:W-:Y:S01]  /*5390*/  ISETP.NE.U32.AND P1, PT, R32, RZ, PT ;  /* 0x000000ff2000720c */ /* 0x004fe20003f25070 */
[----:B------:R-:W-:-:S03]  /*53a0*/  IMAD.MOV.U32 R15, RZ, RZ, -0x1 ;  /* 0xffffffffff0f7424 */ /* 0x000fc600078e00ff */
[----:B------:R-:W-:-:S03]  /*53b0*/  ISETP.NE.AND.EX P1, PT, R33, RZ, PT, P1 ;  /* 0x000000ff2100720c */ /* 0x000fc60003f25310 */
[----:B------:R-:W2:Y:S01]  /*53c0*/  LDC R27, c[0x0][0x148] ;  /* 0x00005200ff1b7b82 */ /* 0x000ea20000000800 */
[-CC-:B0-----:R-:W-:Y:S02]  /*53d0*/  SHF.R.U64 R22, R4, R14.reuse, R5.reuse ;  /* 0x0000000e04167219 */ /* 0x181fe40000001205 */
[----:B------:R-:W-:Y:S01]  /*53e0*/  SHF.R.U32.HI R5, RZ, R14, R5 ;  /* 0x0000000eff057219 */ /* 0x000fe20000011605 */
[----:B------:R-:W-:-:S04]  /*53f0*/  FMUL R14, R6, UR6 ;  /* 0x00000006060e7c20 */ /* 0x000fc80008400000 */
[----:B------:R-:W0:Y:S01]  /*5400*/  LDC R26, c[0x0][0x600] ;  /* 0x00018000ff1a7b82 */ /* 0x000e220000000800 */
[----:B------:R4:W0:Y:S01]  /*5410*/  F2I.U32.TRUNC.NTZ R25, R14 ;  /* 0x0000000e00197305 */ /* 0x000822000020f000 */
[-CC-:B-1----:R-:W-:Y:S02]  /*5420*/  SHF.R.U64 R6, R22, R18.reuse, R5.reuse ;  /* 0x0000001216067219 */ /* 0x182fe40000001205 */
[----:B------:R-:W-:-:S04]  /*5430*/  SHF.R.U32.HI R5, RZ, R18, R5 ;  /* 0x00000012ff057219 */ /* 0x000fc80000011605 */
[----:B------:R-:W1:Y:S01]  /*5440*/  LDC R34, c[0x0][0x648] ;  /* 0x00019200ff227b82 */ /* 0x000e620000000800 */
[-CC-:B---3--:R-:W-:Y:S02]  /*5450*/  SHF.R.U64 R24, R6, R30.reuse, R5.reuse ;  /* 0x0000001e06187219 */ /* 0x188fe40000001205 */
[-C--:B------:R-:W-:Y:S02]  /*5460*/  SHF.L.U32 R15, R15, R30.reuse, RZ ;  /* 0x0000001e0f0f7219 */ /* 0x080fe400000006ff */
[-C--:B------:R-:W-:Y:S01]  /*5470*/  SHF.R.U32.HI R5, RZ, R30.reuse, R5 ;  /* 0x0000001eff057219 */ /* 0x080fe20000011605 */
[----:B------:R-:W-:Y:S01]  /*5480*/  IMAD.MOV.U32 R4, RZ, RZ, R24 ;  /* 0x000000ffff047224 */ /* 0x000fe200078e0018 */
[----:B------:R-:W-:Y:S01]  /*5490*/  SHF.L.U32 R30, R19, R30, RZ ;  /* 0x0000001e131e7219 */ /* 0x000fe200000006ff */
[----:B------:R-:W3:Y:S01]  /*54a0*/  LDC R35, c[0x0][0x638] ;  /* 0x00018e00ff237b82 */ /* 0x000ee20000000800 */
[----:B------:R-:W-:-:S07]  /*54b0*/  LOP3.LUT R31, RZ, R15, RZ, 0x33, !PT ;  /* 0x0000000fff1f7212 */ /* 0x000fce00078e33ff */
[----:B------:R-:W0:Y:S01]  /*54c0*/  LDC R36, c[0x0][0x610] ;  /* 0x00018400ff247b82 */ /* 0x000e220000000800 */
[----:B----4-:R-:W-:Y:S05]  /*54d0*/  @!P1 BRA `(.L_x_108) ;  /* 0x0000000000289947 */ /* 0x010fea0003800000 */
        /* <DEDUP_REMOVED lines=10> */
.L_x_108:
[----:B-1----:R-:W-:Y:S01]  /*5580*/  SHF.R.U64 R4, R4, R34, R5 ;  /* 0x0000002204047219 */ /* 0x002fe20000001205 */
[----:B0-----:R-:W-:Y:S01]  /*5590*/  VIADD R19, R26, 0xffffffff ;  /* 0xffffffff1a137836 */ /* 0x001fe20000000000 */
[----:B------:R-:W-:Y:S01]  /*55a0*/  LOP3.LUT R15, R6, R31, RZ, 0xc0, !PT ;  /* 0x0000001f060f7212 */ /* 0x000fe200078ec0ff */
[----:B------:R-:W-:Y:S02]  /*55b0*/  IMAD.MOV R25, RZ, RZ, -R25 ;  /* 0x000000ffff197224 */ /* 0x000fe400078e0a19 */
[----:B------:R-:W-:Y:S02]  /*55c0*/  IMAD.MOV R5, RZ, RZ, -R4 ;  /* 0x000000ffff057224 */ /* 0x000fe400078e0a04 */
[----:B------:R-:W-:Y:S01]  /*55d0*/  IMAD R6, R30, R4, R15 ;  /* 0x000000041e067224 */ /* 0x000fe200078e020f */
[----:B------:R-:W-:Y:S01]  /*55e0*/  LOP3.LUT R15, R22, R19, RZ, 0xc0, !PT ;  /* 0x00000013160f7212 */ /* 0x000fe200078ec0ff */
[----:B--2---:R-:W-:Y:S02]  /*55f0*/  @P4 IMAD R29, R27, R25, R28 ;  /* 0x000000191b1d4224 */ /* 0x004fe400078e021c */
[----:B---3--:R-:W-:-:S02]  /*5600*/  IMAD R4, R5, R35, R24 ;  /* 0x0000002305047224 */ /* 0x008fc400078e0218 */
[----:B------:R-:W-:Y:S02]  /*5610*/  IMAD R6, R6, R36, R29 ;  /* 0x0000002406067224 */ /* 0x000fe400078e021d */
[----:B------:R-:W-:Y:S02]  /*5620*/  IMAD R5, R4, R26, R15 ;  /* 0x0000001a04057224 */ /* 0x000fe400078e020f */
[----:B------:R-:W-:-:S03]  /*5630*/  IMAD.MOV.U32 R14, RZ, RZ, 0x1 ;  /* 0x00000001ff0e7424 */ /* 0x000fc600078e00ff */
[----:B------:R-:W-:Y:S02]  /*5640*/  SEL R4, R5, R6, !P4 ;  /* 0x0000000605047207 */ /* 0x000fe40006000000 */
[----:B------:R-:W-:Y:S01]  /*5650*/  SEL R6, R6, R5, !P4 ;  /* 0x0000000506067207 */ /* 0x000fe20006000000 */
[----:B------:R-:W-:-:S07]  /*5660*/  IMAD.MOV.U32 R5, RZ, RZ, R23 ;  /* 0x000000ffff057224 */ /* 0x000fce00078e0017 */
.L_x_106:
[----:B------:R-:W-:Y:S02]  /*5670*/  LOP3.LUT P1, RZ, R14, 0xff, RZ, 0xc0, !PT ;  /* 0x000000ff0eff7812 */ /* 0x000fe4000782c0ff */
[----:B------:R-:W-:-:S11]  /*5680*/  LOP3.LUT R86, R86, 0x1, RZ, 0x3c, !PT ;  /* 0x0000000156567812 */ /* 0x000fd600078e3cff */
[----:B------:R-:W-:Y:S05]  /*5690*/  @P1 BRA `(.L_x_109) ;  /* 0xffffffbc00d81947 */ /* 0x000fea000383ffff */
[----:B------:R-:W-:Y:S05]  /*56a0*/  EXIT ;  /* 0x000000000000794d */ /* 0x000fea0003800000 */
.L_x_17:
[----:B------:R-:W-:-:S08]  /*56b0*/  ISETP.NE.AND P0, PT, R22, RZ, PT ;  /* 0x000000ff1600720c */ /* 0x000fd00003f05270 */
[----:B--2-45:R-:W0:-:S00]  /*56c0*/  USETMAXREG.DEALLOC.CTAPOOL 0x28 ;  /* 0x00000028000079c8 */ /* 0x034e0000080e0500 */
[----:B------:R-:W-:Y:S05]  /*56d0*/  @P0 EXIT ;  /* 0x000000000000094d */ /* 0x000fea0003800000 */
[----:B0-----:R-:W-:Y:S01]  /*56e0*/  LOP3.LUT P0, RZ, R17, 0xff, RZ, 0xc0, !PT ;  /* 0x000000ff11ff7812 */ /* 0x001fe2000780c0ff */
[----:B------:R-:W-:Y:S02]  /*56f0*/  IMAD.MOV.U32 R12, RZ, RZ, 0x1 ;  /* 0x00000001ff0c7424 */ /* 0x000fe400078e00ff */
[----:B------:R-:W-:-:S10]  /*5700*/  IMAD.MOV.U32 R13, RZ, RZ, RZ ;  /* 0x000000ffff0d7224 */ /* 0x000fd400078e00ff */
[----:B------:R-:W-:Y:S05]  /*5710*/  @!P0 BRA `(.L_x_110) ;  /* 0x0000000c001c8947 */ /* 0x000fea0003800000 */
[----:B------:R-:W0:Y:S01]  /*5720*/  S2UR UR8, SR_CgaCtaId ;  /* 0x00000000000879c3 */ /* 0x000e220000008800 */
[----:B------:R-:W-:Y:S01]  /*5730*/  LOP3.LUT P0, RZ, R11, 0x1f, RZ, 0xc0, !PT ;  /* 0x0000001f0bff7812 */ /* 0x000fe2000780c0ff */
[----:B------:R-:W-:Y:S01]  /*5740*/  ULDC UR5, c[0x0][0x658] ;  /* 0x0001960000057ab9 */ /* 0x000fe20000000800 */
[----:B------:R-:W-:Y:S01]  /*5750*/  UMOV UR6, 0xffffffff ;  /* 0xffffffff00067882 */ /* 0x000fe20000000000 */
[----:B------:R-:W-:Y:S01]  /*5760*/  BSSY B0, `(.L_x_110) ;  /* 0x00000c2000007945 */ /* 0x000fe20003800000 */
[----:B------:R-:W-:Y:S01]  /*5770*/  USHF.L.U32 UR6, UR6, UR5, URZ ;  /* 0x0000000506067299 */ /* 0x000fe2000800063f */
[C---:B------:R-:W-:Y:S01]  /*5780*/  ISETP.NE.AND P2, PT, R10.reuse, RZ, PT ;  /* 0x000000ff0a00720c */ /* 0x040fe20003f45270 */
[----:B------:R-:W-:Y:S01]  /*5790*/  IMAD.MOV.U32 R15, RZ, RZ, 0x1 ;  /* 0x00000001ff0f7424 */ /* 0x000fe200078e00ff */
[----:B------:R-:W-:Y:S01]  /*57a0*/  ISETP.NE.OR P0, PT, R10, RZ, !P0 ;  /* 0x000000ff0a00720c */ /* 0x000fe20004705670 */
[----:B------:R-:W-:Y:S01]  /*57b0*/  IMAD.MOV.U32 R12, RZ, RZ, 0x1 ;  /* 0x00000001ff0c7424 */ /* 0x000fe200078e00ff */
[----:B------:R-:W-:Y:S01]  /*57c0*/  LOP3.LUT R14, R7, 0x2, RZ, 0xfc, !PT ;  /* 0x00000002070e7812 */ /* 0x000fe200078efcff */
[----:B------:R-:W-:Y:S01]  /*57d0*/  IMAD.MOV.U32 R13, RZ, RZ, RZ ;  /* 0x000000ffff0d7224 */ /* 0x000fe200078e00ff */
[----:B------:R-:W-:Y:S01]  /*57e0*/  ULDC UR4, c[0x0][0x600] ;  /* 0x0001800000047ab9 */ /* 0x000fe20000000800 */
[----:B------:R-:W-:Y:S01]  /*57f0*/  UMOV UR7, 0x1 ;  /* 0x0000000100077882 */ /* 0x000fe20000000000 */
[----:B------:R-:W-:-:S02]  /*5800*/  UIADD3 UR22, UR13, 0x1, URZ ;  /* 0x000000010d167890 */ /* 0x000fc4000fffe03f */
[----:B------:R-:W-:Y:S02]  /*5810*/  UIADD3 UR15, UR4, -0x1, URZ ;  /* 0xffffffff040f7890 */ /* 0x000fe4000fffe03f */
[----:B------:R-:W-:Y:S02]  /*5820*/  USHF.L.U32 UR17, UR7, UR5, URZ ;  /* 0x0000000507117299 */ /* 0x000fe4000800063f */
[----:B------:R-:W-:Y:S01]  /*5830*/  ULOP3.LUT UR16, URZ, UR6, URZ, 0x33, !UPT ;  /* 0x000000063f107292 */ /* 0x000fe2000f8e333f */
[----:B------:R-:W-:Y:S01]  /*5840*/  ULDC.64 UR20, c[0x0][0x198] ;  /* 0x0000660000147ab9 */ /* 0x000fe20000000a00 */
[----:B0-----:R-:W-:-:S10]  /*5850*/  IMAD.U32 R17, RZ, RZ, UR8 ;  /* 0x00000008ff117e24 */ /* 0x001fd4000f8e00ff */
.L_x_122:
[----:B------:R-:W-:-:S03]  /*5860*/  UMOV UR4, 0xffffffff ;  /* 0xffffffff00047882 */ /* 0x000fc60000000000 */
[----:B------:R-:W-:Y:S05]  /*5870*/  BRA.DIV UR4, `(.L_x_111) ;  /* 0x0000000e04c07947 */ /* 0x000fea000b800000 */
[----:B------:R-:W-:-:S13]  /*5880*/  ELECT P1, URZ, PT ;  /* 0x00000000003f782f */ /* 0x000fda0003820000 */
.L_x_134:
[----:B------:R-:W0:Y:S01]  /*5890*/  LDC R10, c[0x0][0x28c] ;  /* 0x0000a300ff0a7b82 */ /* 0x000e220000000800 */
[----:B------:R-:W-:Y:S01]  /*58a0*/  BSSY B1, `(.L_x_112) ;  /* 0x000003a000017945 */ /* 0x000fe20003800000 */
[----:B0-----:R-:W-:-:S13]  /*58b0*/  ISETP.LT.OR P1, PT, R10, 0x1, !P1 ;  /* 0x000000010a00780c */ /* 0x001fda0004f21670 */
[----:B------:R-:W-:Y:S05]  /*58c0*/  @P1 BRA `(.L_x_113) ;  /* 0x0000000000dc1947 */ /* 0x000fea0003800000 */
[----:B------:R-:W-:Y:S02]  /*58d0*/  IMAD R17, R6, 0x2, R17 ;  /* 0x0000000206117824 */ /* 0x000fe400078e0211 */
[----:B------:R-:W-:Y:S02]  /*58e0*/  IMAD.SHL.U32 R18, R4, 0x40, RZ ;  /* 0x0000004004127824 */ /* 0x000fe400078e00ff */
[----:B------:R-:W-:Y:S02]  /*58f0*/  IMAD.MOV.U32 R20, RZ, RZ, RZ ;  /* 0x000000ffff147224 */ /* 0x000fe400078e00ff */
[----:B------:R-:W-:Y:S02]  /*5900*/  IMAD.U32 R22, RZ, RZ, UR22 ;  /* 0x00000016ff167e24 */ /* 0x000fe4000f8e00ff */
[----:B------:R-:W-:Y:S02]  /*5910*/  IMAD.MOV.U32 R4, RZ, RZ, R12 ;  /* 0x000000ffff047224 */ /* 0x000fe400078e000c */
[----:B------:R-:W-:-:S02]  /*5920*/  IMAD.MOV.U32 R6, RZ, RZ, R13 ;  /* 0x000000ffff067224 */ /* 0x000fc400078e000d */
[----:B------:R-:W-:-:S07]  /*5930*/  IMAD.SHL.U32 R16, R17, 0x20, RZ ;  /* 0x0000002011107824 */ /* 0x000fce00078e00ff */
.L_x_117:
[----:B------:R-:W0:Y:S01]  /*5940*/  S2UR UR4, SR_CgaCtaId ;  /* 0x00000000000479c3 */ /* 0x000e220000008800 */
[----:B------:R-:W-:-:S07]  /*5950*/  MOV R10, 0x400 ;  /* 0x00000400000a7802 */ /* 0x000fce0000000f00 */
[----:B------:R-:W1:Y:S01]  /*5960*/  @!P2 LDC R11, c[0x0][0x500] ;  /* 0x00014000ff0bab82 */ /* 0x000e620000000800 */
[----:B0-----:R-:W-:-:S05]  /*5970*/  IMAD.U32 R17, RZ, RZ, UR4 ;  /* 0x00000004ff117e24 */ /* 0x001fca000f8e00ff */
[----:B------:R-:W-:Y:S02]  /*5980*/  LEA R21, R17, R10, 0x18 ;  /* 0x0000000a11157211 */ /* 0x000fe400078ec0ff */
[----:B------:R-:W-:-:S03]  /*5990*/  SHF.L.U32 R10, R4, 0x1f, RZ ;  /* 0x0000001f040a7819 */ /* 0x000fc600000006ff */
[----:B------:R-:W-:-:S04]  /*59a0*/  IMAD R19, R6, 0x8, R21 ;  /* 0x0000000806137824 */ /* 0x000fc800078e0215 */
[----:B------:R-:W0:Y:S02]  /*59b0*/  SYNCS.PHASECHK.TRANS64.TRYWAIT P1, [R19+URZ+0x18], R10 ;  /* 0x0000180a130075a7 */ /* 0x000e24000802017f */
[----:B01----:R-:W-:Y:S05]  /*59c0*/  @!P1 BRA `(.L_x_114) ;  /* 0x0000000c008c9947 */ /* 0x003fea0003800000 */
.L_x_135:
[----:B0-----:R-:W-:Y:S01]  /*59d0*/  PRMT R10, R14, 0x9910, RZ ;  /* 0x000099100e0a7816 */ /* 0x001fe200000000ff */
[----:B------:R0:W-:Y:S03]  /*59e0*/  @!P2 SYNCS.ARRIVE.TRANS64 RZ, [R19+URZ], R11 ;  /* 0x0000000b13ffa9a7 */ /* 0x0001e6000800003f */
[----:B------:R-:W-:-:S13]  /*59f0*/  ISETP.NE.AND P1, PT, R10, 0x2, PT ;  /* 0x000000020a00780c */ /* 0x000fda0003f25270 */
[----:B0-----:R-:W-:Y:S05]  /*5a00*/  @P1 BRA `(.L_x_115) ;  /* 0x0000000000041947 */ /* 0x001fea0003800000 */
[----:B------:R-:W-:Y:S01]  /*5a10*/  BPT.TRAP 0x1 ;  /* 0x000000040000795c */ /* 0x000fe20000300000 */
.L_x_115:
[----:B------:R-:W-:Y:S05]  /*5a20*/  @P0 BRA `(.L_x_116) ;  /* 0x0000000000040947 */ /* 0x000fea0003800000 */
[----:B------:R-:W-:Y:S01]  /*5a30*/  BPT.TRAP 0x1 ;  /* 0x000000040000795c */ /* 0x000fe20000300000 */
.L_x_116:
[----:B------:R-:W-:Y:S01]  /*5a40*/  IMAD.SHL.U32 R10, R6, 0x1000, RZ ;  /* 0x00001000060a7824 */ /* 0x000fe200078e00ff */
[----:B------:R-:W-:Y:S01]  /*5a50*/  R2UR UR8, R21 ;  /* 0x00000000150872ca */ /* 0x000fe200000e0000 */
[----:B------:R-:W-:Y:S01]  /*5a60*/  VIADD R22, R22, 0xffffffff ;  /* 0xffffffff16167836 */ /* 0x000fe20000000000 */
[----:B------:R-:W-:Y:S01]  /*5a70*/  R2UR UR9, R19 ;  /* 0x00000000130972ca */ /* 0x000fe200000e0000 */
[--C-:B------:R-:W-:Y:S01]  /*5a80*/  IMAD R11, R17, 0x800, R10.reuse ;  /* 0x00000800110b7824 */ /* 0x100fe200078e020a */
[----:B------:R-:W-:Y:S01]  /*5a90*/  IADD3 R10, R21, 0x3100, R10 ;  /* 0x00003100150a7810 */ /* 0x000fe20007ffe00a */
[----:B------:R-:W-:Y:S01]  /*5aa0*/  UIADD3 UR4, UP0, UR20, 0xf0, URZ ;  /* 0x000000f014047890 */ /* 0x000fe2000ff1e03f */
[----:B------:R-:W-:Y:S01]  /*5ab0*/  R2UR UR11, R16 ;  /* 0x00000000100b72ca */ /* 0x000fe200000e0000 */
[----:B------:R-:W-:Y:S01]  /*5ac0*/  UIADD3 UR24, UP1, UR20, 0x1f0, URZ ;  /* 0x000001f014187890 */ /* 0x000fe2000ff3e03f */
[----:B------:R-:W-:Y:S01]  /*5ad0*/  R2UR UR5, R11 ;  /* 0x000000000b0572ca */ /* 0x000fe200000e0000 */
[----:B------:R-:W-:Y:S01]  /*5ae0*/  VIADD R6, R6, 0x1 ;  /* 0x0000000106067836 */ /* 0x000fe20000000000 */
[----:B------:R-:W-:Y:S01]  /*5af0*/  R2UR UR10, R20 ;  /* 0x00000000140a72ca */ /* 0x000fe200000e0000 */
[----:B------:R-:W-:Y:S01]  /*5b00*/  UIADD3.X UR25, URZ, UR21, URZ, UP1, !UPT ;  /* 0x000000153f197290 */ /* 0x000fe20008ffe43f */
[----:B------:R-:W-:Y:S01]  /*5b10*/  R2UR UR12, R5 ;  /* 0x00000000050c72ca */ /* 0x000fe200000e0000 */
[----:B------:R-:W-:Y:S01]  /*5b20*/  UMOV UR19, 0x30000 ;  /* 0x0003000000137882 */ /* 0x000fe20000000000 */
[----:B------:R-:W-:Y:S01]  /*5b30*/  R2UR UR14, R10 ;  /* 0x000000000a0e72ca */ /* 0x000fe200000e0000 */
[----:B------:R-:W-:Y:S01]  /*5b40*/  UMOV UR6, 0x0 ;  /* 0x0000000000067882 */ /* 0x000fe20000000000 */
[----:B------:R-:W-:Y:S01]  /*5b50*/  R2UR UR18, R18 ;  /* 0x00000000121272ca */ /* 0x000fe200000e0000 */
[----:B------:R-:W-:Y:S01]  /*5b60*/  UMOV UR7, 0x10000000 ;  /* 0x1000000000077882 */ /* 0x000fe20000000000 */
[----:B------:R-:W-:Y:S01]  /*5b70*/  ISETP.GT.AND P3, PT, R22, 0x1, PT ;  /* 0x000000011600780c */ /* 0x000fe20003f64270 */
[----:B------:R-:W-:Y:S01]  /*5b80*/  VIADD R20, R20, 0x40 ;  /* 0x0000004014147836 */ /* 0x000fe20000000000 */
[----:B------:R-:W-:Y:S01]  /*5b90*/  ISETP.NE.AND P1, PT, R6, 0x3, PT ;  /* 0x000000030600780c */ /* 0x000fe20003f25270 */
[----:B------:R-:W-:-:S02]  /*5ba0*/  UIADD3 UR8, UR8, 0x100, UR5 ;  /* 0x0000010008087890 */ /* 0x000fc4000fffe005 */
[----:B------:R-:W-:Y:S01]  /*5bb0*/  UIADD3.X UR5, URZ, UR21, URZ, UP0, !UPT ;  /* 0x000000153f057290 */ /* 0x000fe200087fe43f */
[----:B------:R-:W-:Y:S02]  /*5bc0*/  SEL R11, RZ, 0x1, P1 ;  /* 0x00000001ff0b7807 */ /* 0x000fe40000800000 */
[----:B------:R-:W-:Y:S02]  /*5bd0*/  SEL R6, R6, RZ, P1 ;  /* 0x000000ff06067207 */ /* 0x000fe40000800000 */
[----:B------:R-:W-:-:S04]  /*5be0*/  LOP3.LUT R4, R4, R11, RZ, 0x3c, !PT ;  /* 0x0000000b04047212 */ /* 0x000fc800078e3cff */
[----:B------:R0:W-:Y:S02]  /*5bf0*/  UTMALDG.3D.MULTICAST [UR8], [UR4], UR19, desc[UR6] ;  /* 0x00000608040073b4 */ /* 0x0001e40008011813 */
[----:B0-----:R-:W-:Y:S01]  /*5c00*/  UMOV UR8, UR14 ;  /* 0x0000000e00087c82 */ /* 0x001fe20008000000 */
[----:B------:R-:W-:Y:S02]  /*5c10*/  UMOV UR11, UR18 ;  /* 0x00000012000b7c82 */ /* 0x000fe40008000000 */
[----:B------:R0:W-:Y:S02]  /*5c20*/  UTMALDG.3D [UR8], [UR24], desc[UR6] ;  /* 0x00000608180075b4 */ /* 0x0001e40008011000 */
[----:B0-----:R-:W-:Y:S05]  /*5c30*/  @P3 BRA `(.L_x_117) ;  /* 0xfffffffc00403947 */ /* 0x001fea000383ffff */
.L_x_113:
[----:B------:R-:W-:Y:S05]  /*5c40*/  BSYNC B1 ;  /* 0x0000000000017941 */ /* 0x000fea0003800000 */
.L_x_112:
[----:B------:R-:W-:Y:S01]  /*5c50*/  LOP3.LUT P5, RZ, R15, 0xff, RZ, 0xc0, !PT ;  /* 0x000000ff0fff7812 */ /* 0x000fe200078ac0ff */
[----:B------:R-:W-:Y:S01]  /*5c60*/  VIADD R6, R13, UR13 ;  /* 0x0000000d0d067c36 */ /* 0x000fe20008000000 */
[----:B------:R-:W-:Y:S01]  /*5c70*/  ULDC.64 UR4, c[0x0][0x650] ;  /* 0x0001940000047ab9 */ /* 0x000fe20000000a00 */
[----:B------:R-:W-:Y:S01]  /*5c80*/  IMAD.U32 R11, RZ, RZ, UR13 ;  /* 0x0000000dff0b7e24 */ /* 0x000fe2000f8e00ff */
[----:B------:R-:W-:Y:S01]  /*5c90*/  UISETP.GE.U32.AND UP0, UPT, UR13, 0x3, UPT ;  /* 0x000000030d00788c */ /* 0x000fe2000bf06070 */
[----:B------:R-:W-:Y:S01]  /*5ca0*/  BSSY B1, `(.L_x_118) ;  /* 0x000006b000017945 */ /* 0x000fe20003800000 */
[----:B------:R-:W-:Y:S02]  /*5cb0*/  ISETP.GT.U32.AND P1, PT, R6, 0x2, PT ;  /* 0x000000020600780c */ /* 0x000fe40003f24070 */
[----:B------:R-:W-:Y:S02]  /*5cc0*/  PRMT R15, RZ, 0x7610, R15 ;  /* 0x00007610ff0f7816 */ /* 0x000fe4000000000f */
[----:B------:R-:W-:-:S02]  /*5cd0*/  ISETP.LT.U32.AND P1, PT, R11, 0x3, P1 ;  /* 0x000000030b00780c */ /* 0x000fc40000f21070 */
[----:B------:R-:W-:Y:S01]  /*5ce0*/  PLOP3.LUT P3, PT, PT, PT, UP0, 0x80, 0x0 ;  /* 0x000000000000781c */ /* 0x000fe20003f6f008 */
[----:B------:R-:W0:Y:S01]  /*5cf0*/  @P5 S2R R17, SR_CgaCtaId ;  /* 0x0000000000115919 */ /* 0x000e220000008800 */
[----:B------:R-:W-:-:S04]  /*5d00*/  @P5 MOV R4, 0x400 ;  /* 0x0000040000045802 */ /* 0x000fc80000000f00 */
[----:B0-----:R-:W-:Y:S01]  /*5d10*/  @P5 LEA R10, R17, R4, 0x18 ;  /* 0x00000004110a5211 */ /* 0x001fe200078ec0ff */
[----:B------:R-:W-:-:S03]  /*5d20*/  IMAD.WIDE.U32 R4, R6, -0x55555555, RZ ;  /* 0xaaaaaaab06047825 */ /* 0x000fc600078e00ff */
[----:B------:R0:W-:Y:S01]  /*5d30*/  @P5 SYNCS.ARRIVE.TRANS64.A1T0 RZ, [R10+URZ+0x68], RZ ;  /* 0x000068ff0aff59a7 */ /* 0x0001e2000810003f */
[----:B------:R-:W-:Y:S01]  /*5d40*/  IADD3 R2, P5, R2, R8, RZ ;  /* 0x0000000802027210 */ /* 0x000fe20007fbe0ff */
[----:B------:R-:W-:Y:S01]  /*5d50*/  IMAD.MOV.U32 R4, RZ, RZ, -0x1 ;  /* 0xffffffffff047424 */ /* 0x000fe200078e00ff */
[----:B------:R-:W-:Y:S02]  /*5d60*/  SHF.R.U32.HI R11, RZ, 0x1, R5 ;  /* 0x00000001ff0b7819 */ /* 0x000fe40000011605 */
[----:B------:R-:W-:Y:S01]  /*5d70*/  SEL R5, RZ, 0x1, !P1 ;  /* 0x00000001ff057807 */ /* 0x000fe20004800000 */
[----:B------:R-:W-:Y:S01]  /*5d80*/  IMAD.X R3, R3, 0x1, R0, P5 ;  /* 0x0000000103037824 */ /* 0x000fe200028e0600 */
[----:B------:R-:W-:Y:S01]  /*5d90*/  ISETP.GE.U32.AND P1, PT, R2, UR4, PT ;  /* 0x0000000402007c0c */ /* 0x000fe2000bf26070 */
[----:B------:R-:W-:Y:S01]  /*5da0*/  IMAD R13, R11, -0x3, R6 ;  /* 0xfffffffd0b0d7824 */ /* 0x000fe200078e0206 */
[----:B------:R-:W-:Y:S01]  /*5db0*/  LOP3.LUT R12, R12, R5, RZ, 0x3c, !PT ;  /* 0x000000050c0c7212 */ /* 0x000fe200078e3cff */
[----:B------:R-:W-:Y:S01]  /*5dc0*/  IMAD.MOV.U32 R6, RZ, RZ, -0x1 ;  /* 0xffffffffff067424 */ /* 0x000fe200078e00ff */
[----:B------:R-:W-:Y:S01]  /*5dd0*/  ISETP.GE.U32.AND.EX P1, PT, R3, UR5, PT, P1 ;  /* 0x0000000503007c0c */ /* 0x000fe2000bf26110 */
[----:B------:R-:W-:Y:S01]  /*5de0*/  IMAD.MOV.U32 R5, RZ, RZ, -0x1 ;  /* 0xffffffffff057424 */ /* 0x000fe200078e00ff */
[----:B------:R-:W-:-:S02]  /*5df0*/  @P3 LOP3.LUT R12, R12, 0x1, R11, 0x78, !PT ;  /* 0x000000010c0c3812 */ /* 0x000fc400078e780b */
[----:B0-----:R-:W-:-:S09]  /*5e00*/  PRMT R10, RZ, 0x7610, R10 ;  /* 0x00007610ff0a7816 */ /* 0x001fd2000000000a */
[----:B------:R-:W-:Y:S05]  /*5e10*/  @P1 BRA `(.L_x_119) ;  /* 0x00000004004c1947 */ /* 0x000fea0003800000 */
[----:B------:R-:W0:Y:S01]  /*5e20*/  S2R R18, SR_CTAID.X ;  /* 0x0000000000127919 */ /* 0x000e220000002500 */
[----:B------:R-:W-:Y:S01]  /*5e30*/  ULDC.64 UR4, c[0x0][0x628] ;  /* 0x00018a0000047ab9 */ /* 0x000fe20000000a00 */
[----:B------:R-:W1:Y:S01]  /*5e40*/  LDC R19, c[0x0][0x144] ;  /* 0x00005100ff137b82 */ /* 0x000e620000000800 */
[----:B------:R-:W-:Y:S01]  /*5e50*/  ISETP.NE.U32.AND P1, PT, RZ, UR4, PT ;  /* 0x00000004ff007c0c */ /* 0x000fe2000bf25070 */
[----:B------:R-:W2:Y:S01]  /*5e60*/  S2R R6, SR_CTAID.Y ;  /* 0x0000000000067919 */ /* 0x000ea20000002600 */
[----:B------:R-:W-:Y:S01]  /*5e70*/  ULDC UR7, c[0x0][0x630] ;  /* 0x00018c0000077ab9 */ /* 0x000fe20000000800 */
[----:B------:R-:W-:Y:S01]  /*5e80*/  ULDC UR8, c[0x0][0x150] ;  /* 0x0000540000087ab9 */ /* 0x000fe20000000800 */
[----:B------:R-:W-:Y:S01]  /*5e90*/  ISETP.NE.AND.EX P1, PT, RZ, UR5, PT, P1 ;  /* 0x00000005ff007c0c */ /* 0x000fe2000bf25310 */
[----:B------:R-:W-:Y:S02]  /*5ea0*/  IMAD.MOV.U32 R4, RZ, RZ, R2 ;  /* 0x000000ffff047224 */ /* 0x000fe400078e0002 */
[----:B------:R-:W-:Y:S01]  /*5eb0*/  IMAD.MOV.U32 R5, RZ, RZ, R3 ;  /* 0x000000ffff057224 */ /* 0x000fe200078e0003 */
[----:B0-----:R-:W-:-:S09]  /*5ec0*/  I2FP.F32.U32 R20, R18 ;  /* 0x0000001200147245 */ /* 0x001fd20000201000 */
[----:B------:R-:W-:Y:S05]  /*5ed0*/  @!P1 BRA `(.L_x_120) ;  /* 0x0000000000289947 */ /* 0x000fea0003800000 */
[----:B------:R-:W-:Y:S02]  /*5ee0*/  ULDC UR6, c[0x0][0x634] ;  /* 0x00018d0000067ab9 */ /* 0x000fe40000000800 */
[----:B------:R-:W-:-:S05]  /*5ef0*/  IADD3 R5, P1, R2, UR6, RZ ;  /* 0x0000000602057c10 */ /* 0x000fca000ff3e0ff */
[----:B------:R-:W-:-:S04]  /*5f00*/  IMAD.X R21, RZ, RZ, R3, P1 ;  /* 0x000000ffff157224 */ /* 0x000fc800008e0603 */
[----:B------:R-:W-:-:S04]  /*5f10*/  IMAD.WIDE.U32 R10, R21, UR4, RZ ;  /* 0x00000004150a7c25 */ /* 0x000fc8000f8e00ff */
[----:B------:R-:W-:-:S04]  /*5f20*/  IMAD.WIDE.U32 R10, P1, R5, UR5, R10 ;  /* 0x00000005050a7c25 */ /* 0x000fc8000f82000a */
[----:B------:R-:W-:-:S04]  /*5f30*/  IMAD.WIDE.U32 R4, R5, UR4, RZ ;  /* 0x0000000405047c25 */ /* 0x000fc8000f8e00ff */
[----:B------:R-:W-:Y:S01]  /*5f40*/  IMAD.MOV.U32 R4, RZ, RZ, R11 ;  /* 0x000000ffff047224 */ /* 0x000fe200078e000b */
[----:B------:R-:W-:Y:S01]  /*5f50*/  IADD3 RZ, P3, R5, R10, RZ ;  /* 0x0000000a05ff7210 */ /* 0x000fe20007f7e0ff */
[----:B------:R-:W-:-:S04]  /*5f60*/  IMAD.X R5, RZ, RZ, RZ, P1 ;  /* 0x000000ffff057224 */ /* 0x000fc800008e06ff */
[----:B------:R-:W-:-:S08]  /*5f70*/  IMAD.WIDE.U32.X R4, R21, UR5, R4, P3 ;  /* 0x0000000515047c25 */ /* 0x000fd000098e0404 */
.L_x_120:
[----:B------:R-:W-:Y:S01]  /*5f80*/  FMUL R20, R20, UR8 ;  /* 0x0000000814147c20 */ /* 0x000fe20008400000 */
[--C-:B------:R-:W-:Y:S01]  /*5f90*/  SHF.R.U64 R16, R4, UR7, R5.reuse ;  /* 0x0000000704107c19 */ /* 0x100fe20008001205 */
[----:B------:R-:W-:Y:S01]  /*5fa0*/  ULDC.64 UR4, c[0x0][0x620] ;  /* 0x0001880000047ab9 */ /* 0x000fe20000000a00 */
[----:B------:R-:W-:Y:S01]  /*5fb0*/  SHF.R.U32.HI R4, RZ, UR7, R5 ;  /* 0x00000007ff047c19 */ /* 0x000fe20008011605 */
[----:B------:R-:W-:Y:S01]  /*5fc0*/  ULDC.64 UR6, c[0x0][0x640] ;  /* 0x0001900000067ab9 */ /* 0x000fe20000000a00 */
[----:B------:R-:W-:Y:S01]  /*5fd0*/  IADD3 R5, P1, RZ, -R16, RZ ;  /* 0x80000010ff057210 */ /* 0x000fe20007f3e0ff */
[----:B------:R-:W0:Y:S01]  /*5fe0*/  F2I.U32.TRUNC.NTZ R20, R20 ;  /* 0x0000001400147305 */ /* 0x000e22000020f000 */
[----:B------:R-:W3:Y:S03]  /*5ff0*/  LDC R21, c[0x0][0x148] ;  /* 0x00005200ff157b82 */ /* 0x000ee60000000800 */
[----:B------:R-:W-:Y:S01]  /*6000*/  IMAD.X R4, RZ, RZ, ~R4, P1 ;  /* 0x000000ffff047224 */ /* 0x000fe200008e0e04 */
[----:B------:R-:W-:-:S03]  /*6010*/  ISETP.NE.U32.AND P1, PT, RZ, UR6, PT ;  /* 0x00000006ff007c0c */ /* 0x000fc6000bf25070 */
[----:B------:R-:W-:Y:S01]  /*6020*/  IMAD R4, R4, UR4, RZ ;  /* 0x0000000404047c24 */ /* 0x000fe2000f8e02ff */
[----:B------:R-:W-:-:S03]  /*6030*/  ISETP.NE.AND.EX P1, PT, RZ, UR7, PT, P1 ;  /* 0x00000007ff007c0c */ /* 0x000fc6000bf25310 */
[C---:B------:R-:W-:Y:S01]  /*6040*/  IMAD R11, R5.reuse, UR5, R4 ;  /* 0x00000005050b7c24 */ /* 0x040fe2000f8e0204 */
[----:B------:R-:W-:Y:S01]  /*6050*/  ULDC UR5, c[0x0][0x154] ;  /* 0x0000550000057ab9 */ /* 0x000fe20000000800 */
[----:B------:R-:W-:Y:S01]  /*6060*/  IMAD.WIDE.U32 R4, R5, UR4, R2 ;  /* 0x0000000405047c25 */ /* 0x000fe2000f8e0002 */
[----:B------:R-:W-:-:S03]  /*6070*/  ULDC UR4, c[0x0][0x618] ;  /* 0x0001860000047ab9 */ /* 0x000fc60000000800 */
[----:B0-----:R-:W-:Y:S02]  /*6080*/  IMAD.MOV R10, RZ, RZ, -R20 ;  /* 0x000000ffff0a7224 */ /* 0x001fe400078e0a14 */
[----:B------:R-:W-:Y:S02]  /*6090*/  IMAD.IADD R5, R5, 0x1, R11 ;  /* 0x0000000105057824 */ /* 0x000fe400078e020b */
[----:B-1----:R-:W-:Y:S01]  /*60a0*/  IMAD R18, R19, R10, R18 ;  /* 0x0000000a13127224 */ /* 0x002fe200078e0212 */
[----:B--2---:R-:W-:Y:S02]  /*60b0*/  I2FP.F32.U32 R10, R6 ;  /* 0x00000006000a7245 */ /* 0x004fe40000201000 */
[--C-:B------:R-:W-:Y:S02]  /*60c0*/  SHF.R.U64 R19, R4, UR4, R5.reuse ;  /* 0x0000000404137c19 */ /* 0x100fe40008001205 */
[----:B------:R-:W-:Y:S01]  /*60d0*/  SHF.R.U32.HI R4, RZ, UR4, R5 ;  /* 0x00000004ff047c19 */ /* 0x000fe20008011605 */
[----:B------:R-:W-:Y:S01]  /*60e0*/  FMUL R10, R10, UR5 ;  /* 0x000000050a0a7c20 */ /* 0x000fe20008400000 */
[----:B------:R-:W-:-:S02]  /*60f0*/  ULDC UR4, c[0x0][0x608] ;  /* 0x0001820000047ab9 */ /* 0x000fc40000000800 */
[--C-:B------:R-:W-:Y:S01]  /*6100*/  SHF.R.U64 R22, R19, UR4, R4.reuse ;  /* 0x0000000413167c19 */ /* 0x100fe20008001204 */
[----:B------:R0:W1:Y:S01]  /*6110*/  F2I.U32.TRUNC.NTZ R24, R10 ;  /* 0x0000000a00187305 */ /* 0x000062000020f000 */
[----:B------:R-:W-:Y:S01]  /*6120*/  SHF.R.U32.HI R5, RZ, UR4, R4 ;  /* 0x00000004ff057c19 */ /* 0x000fe20008011604 */
[----:B------:R-:W-:-:S03]  /*6130*/  ULDC UR4, c[0x0][0x658] ;  /* 0x0001960000047ab9 */ /* 0x000fc60000000800 */
[--C-:B------:R-:W-:Y:S02]  /*6140*/  SHF.R.U64 R20, R22, UR4, R5.reuse ;  /* 0x0000000416147c19 */ /* 0x100fe40008001205 */
[----:B------:R-:W-:-:S03]  /*6150*/  SHF.R.U32.HI R23, RZ, UR4, R5 ;  /* 0x00000004ff177c19 */ /* 0x000fc60008011605 */
[----:B------:R-:W-:Y:S02]  /*6160*/  IMAD.MOV.U32 R4, RZ, RZ, R20 ;  /* 0x000000ffff047224 */ /* 0x000fe400078e0014 */
[----:B------:R-:W-:Y:S01]  /*6170*/  IMAD.MOV.U32 R5, RZ, RZ, R23 ;  /* 0x000000ffff057224 */ /* 0x000fe200078e0017 */
[----:B0-----:R-:W-:Y:S06]  /*6180*/  @!P1 BRA `(.L_x_121) ;  /* 0x0000000000289947 */ /* 0x001fec0003800000 */
        /* <DEDUP_REMOVED lines=10> */
.L_x_121:
[----:B------:R-:W-:Y:S01]  /*6230*/  ULDC UR4, c[0x0][0x648] ;  /* 0x0001920000047ab9 */ /* 0x000fe20000000800 */
[----:B------:R-:W-:Y:S01]  /*6240*/  LOP3.LUT R22, R22, UR16, RZ, 0xc0, !PT ;  /* 0x0000001016167c12 */ /* 0x000fe2000f8ec0ff */
[----:B-1----:R-:W-:Y:S01]  /*6250*/  IMAD.MOV R24, RZ, RZ, -R24 ;  /* 0x000000ffff187224 */ /* 0x002fe200078e0a18 */
[----:B------:R-:W-:Y:S01]  /*6260*/  SHF.R.U64 R5, R4, UR4, R5 ;  /* 0x0000000404057c19 */ /* 0x000fe20008001205 */
[----:B------:R-:W-:Y:S01]  /*6270*/  ULDC UR4, c[0x0][0x638] ;  /* 0x00018e0000047ab9 */ /* 0x000fe20000000800 */
[----:B------:R-:W-:Y:S01]  /*6280*/  LOP3.LUT R19, R19, UR15, RZ, 0xc0, !PT ;  /* 0x0000000f13137c12 */ /* 0x000fe2000f8ec0ff */
[----:B---3--:R-:W-:Y:S01]  /*6290*/  @P4 IMAD R18, R21, R24, R6 ;  /* 0x0000001815124224 */ /* 0x008fe200078e0206 */
[----:B------:R-:W-:Y:S01]  /*62a0*/  ULDC UR5, c[0x0][0x610] ;  /* 0x0001840000057ab9 */ /* 0x000fe20000000800 */
[----:B------:R-:W-:Y:S02]  /*62b0*/  IMAD.MOV R11, RZ, RZ, -R5 ;  /* 0x000000ffff0b7224 */ /* 0x000fe400078e0a05 */
[----:B------:R-:W-:-:S02]  /*62c0*/  IMAD R5, R5, UR17, R22 ;  /* 0x0000001105057c24 */ /* 0x000fc4000f8e0216 */
[----:B------:R-:W-:Y:S01]  /*62d0*/  IMAD R20, R11, UR4, R20 ;  /* 0x000000040b147c24 */ /* 0x000fe2000f8e0214 */
[----:B------:R-:W-:Y:S01]  /*62e0*/  ULDC UR4, c[0x0][0x600] ;  /* 0x0001800000047ab9 */ /* 0x000fe20000000800 */
[----:B------:R-:W-:Y:S02]  /*62f0*/  IMAD R18, R5, UR5, R18 ;  /* 0x0000000505127c24 */ /* 0x000fe4000f8e0212 */
[----:B------:R-:W-:Y:S02]  /*6300*/  IMAD R5, R20, UR4, R19 ;  /* 0x0000000414057c24 */ /* 0x000fe4000f8e0213 */
[----:B------:R-:W-:-:S03]  /*6310*/  IMAD.MOV.U32 R10, RZ, RZ, 0x1 ;  /* 0x00000001ff0a7424 */ /* 0x000fc600078e00ff */
[----:B------:R-:W-:Y:S02]  /*6320*/  SEL R4, R5, R18, !P4 ;  /* 0x0000001205047207 */ /* 0x000fe40006000000 */
[----:B------:R-:W-:Y:S01]  /*6330*/  SEL R6, R18, R5, !P4 ;  /* 0x0000000512067207 */ /* 0x000fe20006000000 */
[----:B------:R-:W-:-:S07]  /*6340*/  IMAD.MOV.U32 R5, RZ, RZ, R16 ;  /* 0x000000ffff057224 */ /* 0x000fce00078e0010 */
.L_x_119:
[----:B------:R-:W-:Y:S05]  /*6350*/  BSYNC B1 ;  /* 0x0000000000017941 */ /* 0x000fea0003800000 */
.L_x_118:
[----:B------:R-:W-:-:S13]  /*6360*/  LOP3.LUT P1, RZ, R10, 0xff, RZ, 0xc0, !PT ;  /* 0x000000ff0aff7812 */ /* 0x000fda000782c0ff */
[----:B------:R-:W-:Y:S05]  /*6370*/  @P1 BRA `(.L_x_122) ;  /* 0xfffffff400381947 */ /* 0x000fea000383ffff */
[----:B------:R-:W-:Y:S05]  /*6380*/  BSYNC B0 ;  /* 0x0000000000007941 */ /* 0x000fea0003800000 */
.L_x_110:
[----:B------:R-:W-:-:S03]  /*6390*/  UMOV UR4, 0xffffffff ;  /* 0xffffffff00047882 */ /* 0x000fc60000000000 */
[----:B------:R-:W-:Y:S05]  /*63a0*/  BRA.DIV UR4, `(.L_x_123) ;  /* 0x0000000604287947 */ /* 0x000fea000b800000 */
[----:B------:R-:W-:-:S13]  /*63b0*/  ELECT P0, URZ, PT ;  /* 0x00000000003f782f */ /* 0x000fda0003800000 */
.L_x_138:
[----:B------:R-:W-:Y:S04]  /*63c0*/  BSSY B0, `(.L_x_124) ;  /* 0x0000022000007945 */ /* 0x000fe80003800000 */
[----:B------:R-:W-:Y:S05]  /*63d0*/  @!P0 BRA `(.L_x_125) ;  /* 0x0000000000808947 */ /* 0x000fea0003800000 */
[----:B------:R-:W-:-:S04]  /*63e0*/  LOP3.LUT R7, R7, 0x2, RZ, 0xfc, !PT ;  /* 0x0000000207077812 */ /* 0x000fc800078efcff */
[----:B------:R-:W-:-:S13]  /*63f0*/  ISETP.NE.AND P0, PT, R7, 0x3, PT ;  /* 0x000000030700780c */ /* 0x000fda0003f05270 */
[----:B------:R-:W-:Y:S05]  /*6400*/  @!P0 BRA `(.L_x_126) ;  /* 0x0000000000048947 */ /* 0x000fea0003800000 */
[----:B------:R-:W-:Y:S01]  /*6410*/  BPT.TRAP 0x1 ;  /* 0x000000040000795c */ /* 0x000fe20000300000 */
.L_x_126:
[----:B------:R-:W0:Y:S01]  /*6420*/  S2R R3, SR_CgaCtaId ;  /* 0x0000000000037919 */ /* 0x000e220000008800 */
[----:B------:R-:W-:Y:S02]  /*6430*/  MOV R0, 0x400 ;  /* 0x0000040000007802 */ /* 0x000fe40000000f00 */
[----:B------:R-:W-:Y:S02]  /*6440*/  SHF.L.U32 R2, R12, 0x1f, RZ ;  /* 0x0000001f0c027819 */ /* 0x000fe400000006ff */
[----:B0-----:R-:W-:-:S05]  /*6450*/  LEA R0, R3, R0, 0x18 ;  /* 0x0000000003007211 */ /* 0x001fca00078ec0ff */
[----:B------:R-:W-:-:S04]  /*6460*/  VIADD R0, R0, 0x18 ;  /* 0x0000001800007836 */ /* 0x000fc80000000000 */
[C---:B------:R-:W-:Y:S02]  /*6470*/  IMAD R7, R13.reuse, 0x8, R0 ;  /* 0x000000080d077824 */ /* 0x040fe400078e0200 */
[----:B------:R-:W-:Y:S02]  /*6480*/  VIADD R13, R13, 0x1 ;  /* 0x000000010d0d7836 */ /* 0x000fe40000000000 */
[----:B------:R-:W0:Y:S03]  /*6490*/  SYNCS.PHASECHK.TRANS64.TRYWAIT P0, [R7+URZ], R2 ;  /* 0x00000002070075a7 */ /* 0x000e26000800017f */
[----:B------:R-:W-:-:S04]  /*64a0*/  ISETP.NE.AND P1, PT, R13, 0x3, PT ;  /* 0x000000030d00780c */ /* 0x000fc80003f25270 */
[----:B------:R-:W-:Y:S02]  /*64b0*/  SEL R3, RZ, 0x1, P1 ;  /* 0x00000001ff037807 */ /* 0x000fe40000800000 */
[----:B------:R-:W-:Y:S02]  /*64c0*/  SEL R13, R13, RZ, P1 ;  /* 0x000000ff0d0d7207 */ /* 0x000fe40000800000 */
[----:B------:R-:W-:-:S03]  /*64d0*/  LOP3.LUT R9, R12, R3, RZ, 0x3c, !PT ;  /* 0x000000030c097212 */ /* 0x000fc600078e3cff */
[----:B------:R-:W-:Y:S01]  /*64e0*/  IMAD R6, R13, 0x8, R0 ;  /* 0x000000080d067824 */ /* 0x000fe200078e0200 */
[----:B------:R-:W-:Y:S01]  /*64f0*/  SHF.L.U32 R5, R9, 0x1f, RZ ;  /* 0x0000001f09057819 */ /* 0x000fe200000006ff */
[----:B0-----:R-:W-:Y:S06]  /*6500*/  @!P0 BRA `(.L_x_127) ;  /* 0x0000000000f48947 */ /* 0x001fec0003800000 */
.L_x_139:
[----:B------:R-:W1:Y:S01]  /*6510*/  SYNCS.PHASECHK.TRANS64.TRYWAIT P0, [R6+URZ], R5 ;  /* 0x00000005060075a7 */ /* 0x000e62000800017f */
[----:B0-----:R-:W-:-:S05]  /*6520*/  VIADD R2, R13, 0x1 ;  /* 0x000000010d027836 */ /* 0x001fca0000000000 */
[----:B------:R-:W-:-:S04]  /*6530*/  ISETP.NE.AND P1, PT, R2, 0x3, PT ;  /* 0x000000030200780c */ /* 0x000fc80003f25270 */
[----:B------:R-:W-:Y:S02]  /*6540*/  SEL R4, RZ, 0x1, P1 ;  /* 0x00000001ff047807 */ /* 0x000fe40000800000 */
[----:B------:R-:W-:Y:S02]  /*6550*/  SEL R3, R2, RZ, P1 ;  /* 0x000000ff02037207 */ /* 0x000fe40000800000 */
[----:B------:R-:W-:Y:S01]  /*6560*/  LOP3.LUT R4, R9, R4, RZ, 0x3c, !PT ;  /* 0x0000000409047212 */ /* 0x000fe200078e3cff */
[----:B-1----:R-:W-:Y:S06]  /*6570*/  @!P0 BRA `(.L_x_128) ;  /* 0x0000000000ec8947 */ /* 0x002fec0003800000 */
.L_x_140:
[----:B------:R-:W-:Y:S01]  /*6580*/  IMAD R3, R3, 0x8, R0 ;  /* 0x0000000803037824 */ /* 0x000fe200078e0200 */
[----:B------:R-:W-:-:S07]  /*6590*/  SHF.L.U32 R0, R4, 0x1f, RZ ;  /* 0x0000001f04007819 */ /* 0x000fce00000006ff */
.L_x_129:
[----:B-1----:R1:W2:Y:S02]  /*65a0*/  SYNCS.PHASECHK.TRANS64.TRYWAIT P0, [R3+URZ], R0 ;  /* 0x00000000030075a7 */ /* 0x0022a4000800017f */
[----:B--2---:R-:W-:Y:S05]  /*65b0*/  @!P0 NANOSLEEP.SYNCS 0x989680 ;  /* 0x009896800000895d */ /* 0x004fea0003900000 */
[----:B------:R-:W2:Y:S02]  /*65c0*/  @!P0 SYNCS.PHASECHK.TRANS64 P0, [R3+URZ], R0 ;  /* 0x00000000030085a7 */ /* 0x000ea4000800007f */
[----:B--2---:R-:W-:Y:S05]  /*65d0*/  @!P0 BRA `(.L_x_129) ;  /* 0xfffffffc00f08947 */ /* 0x004fea000383ffff */
.L_x_125:
[----:B------:R-:W-:Y:S05]  /*65e0*/  BSYNC B0 ;  /* 0x0000000000007941 */ /* 0x000fea0003800000 */
.L_x_124:
[----:B------:R-:W-:Y:S05]  /*65f0*/  EXIT ;  /* 0x000000000000794d */ /* 0x000fea0003800000 */
.L_x_19:
[----:B0-----:R-:W-:-:S04]  /*6600*/  IMAD.U32 R15, RZ, RZ, UR15 ;  /* 0x0000000fff0f7e24 */ /* 0x001fc8000f8e00ff */
[----:B------:R0:W1:Y:S03]  /*6610*/  SYNCS.PHASECHK.TRANS64.TRYWAIT P1, [R15+URZ+-0x8], R14 ;  /* 0xfffff80e0f0075a7 */ /* 0x000066000802017f */
[----:B-1----:R-:W-:Y:S05]  /*6620*/  @!P1 NANOSLEEP.SYNCS 0x989680 ;  /* 0x009896800000995d */ /* 0x002fea0003900000 */
[----:B------:R-:W1:Y:S02]  /*6630*/  @!P1 SYNCS.PHASECHK.TRANS64 P1, [R15+URZ+-0x8], R14 ;  /* 0xfffff80e0f0095a7 */ /* 0x000e64000802007f */
[----:B-1----:R-:W-:Y:S05]  /*6640*/  @!P1 BRA `(.L_x_19) ;  /* 0xfffffffc00ec9947 */ /* 0x002fea000383ffff */
[----:B------:R-:W-:Y:S05]  /*6650*/  BRA `(.L_x_130) ;  /* 0xffffffb000047947 */ /* 0x000fea000383ffff */
.L_x_24:
[----:B-1----:R-:W-:-:S04]  /*6660*/  IMAD.U32 R15, RZ, RZ, UR6 ;  /* 0x00000006ff0f7e24 */ /* 0x002fc8000f8e00ff */
[----:B------:R1:W3:Y:S03]  /*6670*/  SYNCS.PHASECHK.TRANS64.TRYWAIT P1, [R15+URZ], R14 ;  /* 0x0000000e0f0075a7 */ /* 0x0002e6000802017f */
[----:B---3--:R-:W-:Y:S05]  /*6680*/  @!P1 NANOSLEEP.SYNCS 0x989680 ;  /* 0x009896800000995d */ /* 0x008fea0003900000 */
[----:B------:R-:W3:Y:S02]  /*6690*/  @!P1 SYNCS.PHASECHK.TRANS64 P1, [R15+URZ], R14 ;  /* 0x0000000e0f0095a7 */ /* 0x000ee4000802007f */
[----:B---3--:R-:W-:Y:S05]  /*66a0*/  @!P1 BRA `(.L_x_24) ;  /* 0xfffffffc00ec9947 */ /* 0x008fea000383ffff */
[----:B------:R-:W-:Y:S05]  /*66b0*/  BRA `(.L_x_23) ;  /* 0xffffffb000b07947 */ /* 0x000fea000383ffff */
.L_x_30:
[----:B-1----:R-:W-:-:S04]  /*66c0*/  IMAD.U32 R19, RZ, RZ, UR9 ;  /* 0x00000009ff137e24 */ /* 0x002fc8000f8e00ff */
[----:B------:R1:W3:Y:S03]  /*66d0*/  SYNCS.PHASECHK.TRANS64.TRYWAIT P1, [R19+URZ], R18 ;  /* 0x00000012130075a7 */ /* 0x0002e6000802017f */
[----:B---3--:R-:W-:Y:S05]  /*66e0*/  @!P1 NANOSLEEP.SYNCS 0x989680 ;  /* 0x009896800000995d */ /* 0x008fea0003900000 */
[----:B------:R-:W3:Y:S02]  /*66f0*/  @!P1 SYNCS.PHASECHK.TRANS64 P1, [R19+URZ], R18 ;  /* 0x00000012130095a7 */ /* 0x000ee4000802007f */
[----:B---3--:R-:W-:Y:S05]  /*6700*/  @!P1 BRA `(.L_x_30) ;  /* 0xfffffffc00ec9947 */ /* 0x008fea000383ffff */
[----:B------:R-:W-:Y:S05]  /*6710*/  BRA `(.L_x_29) ;  /* 0xffffffb800087947 */ /* 0x000fea000383ffff */
.L_x_38:
[----:B01----:R-:W-:-:S04]  /*6720*/  IMAD.U32 R15, RZ, RZ, UR15 ;  /* 0x0000000fff0f7e24 */ /* 0x003fc8000f8e00ff */
[----:B------:R0:W1:Y:S03]  /*6730*/  SYNCS.PHASECHK.TRANS64.TRYWAIT P1, [R15+URZ+0x8], R14 ;  /* 0x0000080e0f0075a7 */ /* 0x000066000802017f */
[----:B-1----:R-:W-:Y:S05]  /*6740*/  @!P1 NANOSLEEP.SYNCS 0x989680 ;  /* 0x009896800000995d */ /* 0x002fea0003900000 */
[----:B------:R-:W1:Y:S02]  /*6750*/  @!P1 SYNCS.PHASECHK.TRANS64 P1, [R15+URZ+0x8], R14 ;  /* 0x0000080e0f0095a7 */ /* 0x000e64000802007f */
[----:B-1----:R-:W-:Y:S05]  /*6760*/  @!P1 BRA `(.L_x_38) ;  /* 0xfffffffc00ec9947 */ /* 0x002fea000383ffff */
[----:B------:R-:W-:Y:S05]  /*6770*/  BRA `(.L_x_131) ;  /* 0xffffffc0004c7947 */ /* 0x000fea000383ffff */
.L_x_111:
[----:B------:R-:W-:Y:S01]  /*6780*/  BSSY B1, `(.L_x_132) ;  /* 0x0000006000017945 */ /* 0x000fe20003800000 */
[----:B------:R-:W-:-:S07]  /*6790*/  IMAD.MOV.U32 R10, RZ, RZ, -0x1 ;  /* 0xffffffffff0a7424 */ /* 0x000fce00078e00ff */
[----:B------:R-:W-:Y:S05]  /*67a0*/  WARPSYNC.COLLECTIVE R10, `(.L_x_133) ;  /* 0x000000000a0c7348 */ /* 0x000fea0003c00000 */
[----:B------:R-:W-:Y:S02]  /*67b0*/  ELECT P1, UR62, PT ;  /* 0x00000000003e782f */ /* 0x000fe40003820000 */
[----:B------:R-:W-:Y:S01]  /*67c0*/  MOV R10, UR62 ;  /* 0x0000003e000a7c02 */ /* 0x000fe20008000f00 */
[----:B------:R-:W-:Y:S10]  /*67d0*/  ENDCOLLECTIVE ;  /* 0x000000000000791b */ /* 0x000ff40003800000 */
.L_x_133:
[----:B------:R-:W-:Y:S05]  /*67e0*/  BSYNC B1 ;  /* 0x0000000000017941 */ /* 0x000fea0003800000 */
.L_x_132:
[----:B------:R-:W-:Y:S05]  /*67f0*/  BRA `(.L_x_134) ;  /* 0xfffffff000247947 */ /* 0x000fea000383ffff */
.L_x_114:
[----:B0-----:R0:W1:Y:S02]  /*6800*/  SYNCS.PHASECHK.TRANS64.TRYWAIT P1, [R19+URZ+0x18], R10 ;  /* 0x0000180a130075a7 */ /* 0x001064000802017f */
[----:B-1----:R-:W-:Y:S05]  /*6810*/  @!P1 NANOSLEEP.SYNCS 0x989680 ;  /* 0x009896800000995d */ /* 0x002fea0003900000 */
[----:B------:R-:W1:Y:S02]  /*6820*/  @!P1 SYNCS.PHASECHK.TRANS64 P1, [R19+URZ+0x18], R10 ;  /* 0x0000180a130095a7 */ /* 0x000e64000802007f */
[----:B-1----:R-:W-:Y:S05]  /*6830*/  @!P1 BRA `(.L_x_114) ;  /* 0xfffffffc00f09947 */ /* 0x002fea000383ffff */
[----:B------:R-:W-:Y:S05]  /*6840*/  BRA `(.L_x_135) ;  /* 0xfffffff000607947 */ /* 0x000fea000383ffff */
.L_x_123:
[----:B------:R-:W-:Y:S01]  /*6850*/  BSSY B0, `(.L_x_136) ;  /* 0x0000006000007945 */ /* 0x000fe20003800000 */
[----:B------:R-:W-:-:S07]  /*6860*/  IMAD.MOV.U32 R10, RZ, RZ, -0x1 ;  /* 0xffffffffff0a7424 */ /* 0x000fce00078e00ff */
[----:B------:R-:W-:Y:S05]  /*6870*/  WARPSYNC.COLLECTIVE R10, `(.L_x_137) ;  /* 0x000000000a0c7348 */ /* 0x000fea0003c00000 */
[----:B------:R-:W-:Y:S02]  /*6880*/  ELECT P1, UR62, PT ;  /* 0x00000000003e782f */ /* 0x000fe40003820000 */
[----:B------:R-:W-:Y:S01]  /*6890*/  MOV R10, UR62 ;  /* 0x0000003e000a7c02 */ /* 0x000fe20008000f00 */
[----:B------:R-:W-:Y:S10]  /*68a0*/  ENDCOLLECTIVE ;  /* 0x000000000000791b */ /* 0x000ff40003800000 */
.L_x_137:
[----:B------:R-:W-:Y:S05]  /*68b0*/  BSYNC B0 ;  /* 0x0000000000007941 */ /* 0x000fea0003800000 */
.L_x_136:
[----:B------:R-:W-:Y:S01]  /*68c0*/  PLOP3.LUT P0, PT, P1, PT, PT, 0x80, 0x0 ;  /* 0x000000000000781c */ /* 0x000fe20000f0f070 */
[----:B------:R-:W-:-:S12]  /*68d0*/  BRA `(.L_x_138) ;  /* 0xfffffff800b87947 */ /* 0x000fd8000383ffff */
.L_x_127:
[----:B0-----:R0:W1:Y:S02]  /*68e0*/  SYNCS.PHASECHK.TRANS64.TRYWAIT P0, [R7+URZ], R2 ;  /* 0x00000002070075a7 */ /* 0x001064000800017f */
[----:B-1----:R-:W-:Y:S05]  /*68f0*/  @!P0 NANOSLEEP.SYNCS 0x989680 ;  /* 0x009896800000895d */ /* 0x002fea0003900000 */
[----:B------:R-:W1:Y:S02]  /*6900*/  @!P0 SYNCS.PHASECHK.TRANS64 P0, [R7+URZ], R2 ;  /* 0x00000002070085a7 */ /* 0x000e64000800007f */
[----:B-1----:R-:W-:Y:S05]  /*6910*/  @!P0 BRA `(.L_x_127) ;  /* 0xfffffffc00f08947 */ /* 0x002fea000383ffff */
[----:B------:R-:W-:Y:S05]  /*6920*/  BRA `(.L_x_139) ;  /* 0xfffffff800f87947 */ /* 0x000fea000383ffff */
.L_x_128:
[----:B0-----:R0:W1:Y:S02]  /*6930*/  SYNCS.PHASECHK.TRANS64.TRYWAIT P0, [R6+URZ], R5 ;  /* 0x00000005060075a7 */ /* 0x001064000800017f */
[----:B-1----:R-:W-:Y:S05]  /*6940*/  @!P0 NANOSLEEP.SYNCS 0x989680 ;  /* 0x009896800000895d */ /* 0x002fea0003900000 */
[----:B------:R-:W1:Y:S02]  /*6950*/  @!P0 SYNCS.PHASECHK.TRANS64 P0, [R6+URZ], R5 ;  /* 0x00000005060085a7 */ /* 0x000e64000800007f */
[----:B-1----:R-:W-:Y:S05]  /*6960*/  @!P0 BRA `(.L_x_128) ;  /* 0xfffffffc00f08947 */ /* 0x002fea000383ffff */
[----:B------:R-:W-:Y:S05]  /*6970*/  BRA `(.L_x_140) ;  /* 0xfffffffc00007947 */ /* 0x000fea000383ffff */
.L_x_141:
[----:B------:R-:W-:-:S00]  /*6980*/  BRA `(.L_x_141) ;  /* 0xfffffffc00fc7947 */ /* 0x000fc0000383ffff */
[----:B------:R-:W-:-:S00]  /*6990*/  NOP ;  /* 0x0000000000007918 */ /* 0x000fc00000000000 */
        /* <DEDUP_REMOVED lines=14> */
.L_x_142:


//--------------------- .nv.shared._ZN7cutlass13device_kernelINS_4gemm6kernel13GemmUniversalIN4cute5tupleIJiiiiEEENS1_10collective13CollectiveMmaINS1_37MainloopSm90TmaGmmaWarpSpecializedFP8ILi3ENS5_IJNS4_1CILi1EEENSA_ILi2EEESB_EEENS1_32KernelTmaWarpSpecializedPingpongEEENS5_IJNSA_ILi64EEESG_SG_EEENS_12float_e4m3_tENS5_IJlSB_lEEESI_SJ_NS4_8TiledMMAINS4_8MMA_AtomIJNS4_4SM904GMMA30MMA_64x64x32_F32E4M3E4M3_SS_TNILNSN_7ScaleInE1ELSP_1EEEEEENS4_6LayoutINS5_IJSB_SB_SB_EEENS5_IJNSA_ILi0EEESU_SU_EEEEENS5_IJNS4_10UnderscoreESX_SX_EEEEENS4_23SM90_TMA_LOAD_MULTICASTENS4_14ComposedLayoutINS4_7SwizzleILi2ELi4ELi3EEENS4_18smem_ptr_flag_bitsILi8EEENSS_INS5_IJNSA_ILi8EEESG_EEENS5_IJSG_SB_EEEEEEEvNS4_8identityENS4_13SM90_TMA_LOADES1A_vS1B_EENS_8epilogue10collective6detail29Sm90TmaWarpSpecializedAdapterINS1F_15DefaultEpilogueISI_SJ_SJ_NS1E_6thread17LinearCombinationISI_Li1EffLNS1J_9ScaleType4KindE0ELNS_15FloatRoundStyleE2ESI_EENS1_15EpilogueDefaultEEEEEvvEEEEvNT_6ParamsE --------------------------
	.section	.nv.shared._ZN7cutlass13device_kernelINS_4gemm6kernel13GemmUniversalIN4cute5tupleIJiiiiEEENS1_10collective13CollectiveMmaINS1_37MainloopSm90TmaGmmaWarpSpecializedFP8ILi3ENS5_IJNS4_1CILi1EEENSA_ILi2EEESB_EEENS1_32KernelTmaWarpSpecializedPingpongEEENS5_IJNSA_ILi64EEESG_SG_EEENS_12float_e4m3_tENS5_IJlSB_lEEESI_SJ_NS4_8TiledMMAINS4_8MMA_AtomIJNS4_4SM904GMMA30MMA_64x64x32_F32E4M3E4M3_SS_TNILNSN_7ScaleInE1ELSP_1EEEEEENS4_6LayoutINS5_IJSB_SB_SB_EEENS5_IJNSA_ILi0EEESU_SU_EEEEENS5_IJNS4_10UnderscoreESX_SX_EEEEENS4_23SM90_TMA_LOAD_MULTICASTENS4_14ComposedLayoutINS4_7SwizzleILi2ELi4ELi3EEENS4_18smem_ptr_flag_bitsILi8EEENSS_INS5_IJNSA_ILi8EEESG_EEENS5_IJSG_SB_EEEEEEEvNS4_8identityENS4_13SM90_TMA_LOADES1A_vS1B_EENS_8epilogue10collective6detail29Sm90TmaWarpSpecializedAdapterINS1F_15DefaultEpilogueISI_SJ_SJ_NS1E_6thread17LinearCombinationISI_Li1EffLNS1J_9ScaleType4KindE0ELNS_15FloatRoundStyleE2ESI_EENS1_15EpilogueDefaultEEEEEvvEEEEvNT_6ParamsE,"aw",@nobits
	.sectionflags	@""
	.align	16
	.zero		1024


//--------------------- .nv.shared.reserved.0     --------------------------
	.section	.nv.shared.reserved.0,"aw",@nobits
	.weak		__nv_reservedSMEM_offset_0_alias
	.size		__nv_reservedSMEM_offset_0_alias, 0, 0
	.other		__nv_reservedSMEM_offset_0_alias,@"STO_CUDA_RESERVED_SHARED STV_DEFAULT"
__nv_reservedSMEM_offset_0_alias:
	.zero		0


//--------------------- .nv.global                --------------------------
	.section	.nv.global,"aw",@nobits
.nv.global:
	.type		_ZN39_INTERNAL_cf8de6da_4_k_cu_80037997_28974cute1_E,@object
	.size		_ZN39_INTERNAL_cf8de6da_4_k_cu_80037997_28974cute1_E,(_ZN39_INTERNAL_cf8de6da_4_k_cu_80037997_28974cuda3std3__45__cpo6cbeginE - _ZN39_INTERNAL_cf8de6da_4_k_cu_80037997_28974cute1_E)
_ZN39_INTERNAL_cf8de6da_4_k_cu_80037997_28974cute1_E:
	.zero		1
	.type		_ZN39_INTERNAL_cf8de6da_4_k_cu_80037997_28974cuda3std3__45__cpo6cbeginE,@object
	.size		_ZN39_INTERNAL_cf8de6da_4_k_cu_80037997_28974cuda3std3__45__cpo6cbeginE,(_ZN39_INTERNAL_cf8de6da_4_k_cu_80037997_28974cuda3std3__48in_placeE - _ZN39_INTERNAL_cf8de6da_4_k_cu_80037997_28974cuda3std3__45__cpo6cbeginE)
_ZN39_INTERNAL_cf8de6da_4_k_cu_80037997_28974cuda3std3__45__cpo6cbeginE:
	.zero		1
	.type		_ZN39_INTERNAL_cf8de6da_4_k_cu_80037997_28974cuda3std3__48in_placeE,@object
	.size		_ZN39_INTERNAL_cf8de6da_4_k_cu_80037997_28974cuda3std3__48in_placeE,(_ZN39_INTERNAL_cf8de6da_4_k_cu_80037997_28974cuda3std6ranges3__45__cpo9iter_moveE - _ZN39_INTERNAL_cf8de6da_4_k_cu_80037997_28974cuda3std3__48in_placeE)
_ZN39_INTERNAL_cf8de6da_4_k_cu_80037997_28974cuda3std3__48in_placeE:
	.zero		1
	.type		_ZN39_INTERNAL_cf8de6da_4_k_cu_80037997_28974cuda3std6ranges3__45__cpo9iter_moveE,@object
	.size		_ZN39_INTERNAL_cf8de6da_4_k_cu_80037997_28974cuda3std6ranges3__45__cpo9iter_moveE,(_ZN39_INTERNAL_cf8de6da_4_k_cu_80037997_28974cuda3std3__45__cpo5beginE - _ZN39_INTERNAL_cf8de6da_4_k_cu_80037997_28974cuda3std6ranges3__45__cpo9iter_moveE)
_ZN39_INTERNAL_cf8de6da_4_k_cu_80037997_28974cuda3std6ranges3__45__cpo9iter_moveE:
	.zero		1
	.type		_ZN39_INTERNAL_cf8de6da_4_k_cu_80037997_28974cuda3std3__45__cpo5beginE,@object
	.size		_ZN39_INTERNAL_cf8de6da_4_k_cu_80037997_28974cuda3std3__45__cpo5beginE,(_ZN39_INTERNAL_cf8de6da_4_k_cu_80037997_28974cuda3std3__441_GLOBAL__N__cf8de6da_4_k_cu_80037997_28976ignoreE - _ZN39_INTERNAL_cf8de6da_4_k_cu_80037997_28974cuda3std3__45__cpo5beginE)
_ZN39_INTERNAL_cf8de6da_4_k_cu_80037997_28974cuda3std3__45__cpo5beginE:
	.zero		1
	.type		_ZN39_INTERNAL_cf8de6da_4_k_cu_80037997_28974cuda3std3__441_GLOBAL__N__cf8de6da_4_k_cu_80037997_28976ignoreE,@object
	.size		_ZN39_INTERNAL_cf8de6da_4_k_cu_80037997_28974cuda3std3__441_GLOBAL__N__cf8de6da_4_k_cu_80037997_28976ignoreE,(_ZN39_INTERNAL_cf8de6da_4_k_cu_80037997_28974cute7productE - _ZN39_INTERNAL_cf8de6da_4_k_cu_80037997_28974cuda3std3__441_GLOBAL__N__cf8de6da_4_k_cu_80037997_28976ignoreE)
_ZN39_INTERNAL_cf8de6da_4_k_cu_80037997_28974cuda3std3__441_GLOBAL__N__cf8de6da_4_k_cu_80037997_28976ignoreE:
	.zero		1
	.type		_ZN39_INTERNAL_cf8de6da_4_k_cu_80037997_28974cute7productE,@object
	.size		_ZN39_INTERNAL_cf8de6da_4_k_cu_80037997_28974cute7productE,(_ZN39_INTERNAL_cf8de6da_4_k_cu_80037997_28974cuda3std3__45__cpo3endE - _ZN39_INTERNAL_cf8de6da_4_k_cu_80037997_28974cute7productE)
_ZN39_INTERNAL_cf8de6da_4_k_cu_80037997_28974cute7productE:
	.zero		1
	.type		_ZN39_INTERNAL_cf8de6da_4_k_cu_80037997_28974cuda3std3__45__cpo3endE,@object
	.size		_ZN39_INTERNAL_cf8de6da_4_k_cu_80037997_28974cuda3std3__45__cpo3endE,(_ZN39_INTERNAL_cf8de6da_4_k_cu_80037997_28974cuda3std3__419piecewise_constructE - _ZN39_INTERNAL_cf8de6da_4_k_cu_80037997_28974cuda3std3__45__cpo3endE)
_ZN39_INTERNAL_cf8de6da_4_k_cu_80037997_28974cuda3std3__45__cpo3endE:
	.zero		1
	.type		_ZN39_INTERNAL_cf8de6da_4_k_cu_80037997_28974cuda3std3__419piecewise_constructE,@object
	.size		_ZN39_INTERNAL_cf8de6da_4_k_cu_80037997_28974cuda3std3__419piecewise_constructE,(_ZN39_INTERNAL_cf8de6da_4_k_cu_80037997_28974cuda3std3__45__cpo4cendE - _ZN39_INTERNAL_cf8de6da_4_k_cu_80037997_28974cuda3std3__419piecewise_constructE)
_ZN39_INTERNAL_cf8de6da_4_k_cu_80037997_28974cuda3std3__419piecewise_constructE:
	.zero		1
	.type		_ZN39_INTERNAL_cf8de6da_4_k_cu_80037997_28974cuda3std3__45__cpo4cendE,@object
	.size		_ZN39_INTERNAL_cf8de6da_4_k_cu_80037997_28974cuda3std3__45__cpo4cendE,(_ZN39_INTERNAL_cf8de6da_4_k_cu_80037997_28974cuda3std6ranges3__45__cpo4swapE - _ZN39_INTERNAL_cf8de6da_4_k_cu_80037997_28974cuda3std3__45__cpo4cendE)
_ZN39_INTERNAL_cf8de6da_4_k_cu_80037997_28974cuda3std3__45__cpo4cendE:
	.zero		1
	.type		_ZN39_INTERNAL_cf8de6da_4_k_cu_80037997_28974cuda3std6ranges3__45__cpo4swapE,@object
	.size		_ZN39_INTERNAL_cf8de6da_4_k_cu_80037997_28974cuda3std6ranges3__45__cpo4swapE,(.L_7 - _ZN39_INTERNAL_cf8de6da_4_k_cu_80037997_28974cuda3std6ranges3__45__cpo4swapE)
_ZN39_INTERNAL_cf8de6da_4_k_cu_80037997_28974cuda3std6ranges3__45__cpo4swapE:
	.zero		1
.L_7:


//--------------------- .nv.constant0._ZN7cutlass13device_kernelINS_4gemm6kernel13GemmUniversalIN4cute5tupleIJiiiiEEENS1_10collective13CollectiveMmaINS1_37MainloopSm90TmaGmmaWarpSpecializedFP8ILi3ENS5_IJNS4_1CILi1EEENSA_ILi2EEESB_EEENS1_32KernelTmaWarpSpecializedPingpongEEENS5_IJNSA_ILi64EEESG_SG_EEENS_12float_e4m3_tENS5_IJlSB_lEEESI_SJ_NS4_8TiledMMAINS4_8MMA_AtomIJNS4_4SM904GMMA30MMA_64x64x32_F32E4M3E4M3_SS_TNILNSN_7ScaleInE1ELSP_1EEEEEENS4_6LayoutINS5_IJSB_SB_SB_EEENS5_IJNSA_ILi0EEESU_SU_EEEEENS5_IJNS4_10UnderscoreESX_SX_EEEEENS4_23SM90_TMA_LOAD_MULTICASTENS4_14ComposedLayoutINS4_7SwizzleILi2ELi4ELi3EEENS4_18smem_ptr_flag_bitsILi8EEENSS_INS5_IJNSA_ILi8EEESG_EEENS5_IJSG_SB_EEEEEEEvNS4_8identityENS4_13SM90_TMA_LOADES1A_vS1B_EENS_8epilogue10collective6detail29Sm90TmaWarpSpecializedAdapterINS1F_15DefaultEpilogueISI_SJ_SJ_NS1E_6thread17LinearCombinationISI_Li1EffLNS1J_9ScaleType4KindE0ELNS_15FloatRoundStyleE2ESI_EENS1_15EpilogueDefaultEEEEEvvEEEEvNT_6ParamsE --------------------------
	.section	.nv.constant0._ZN7cutlass13device_kernelINS_4gemm6kernel13GemmUniversalIN4cute5tupleIJiiiiEEENS1_10collective13CollectiveMmaINS1_37MainloopSm90TmaGmmaWarpSpecializedFP8ILi3ENS5_IJNS4_1CILi1EEENSA_ILi2EEESB_EEENS1_32KernelTmaWarpSpecializedPingpongEEENS5_IJNSA_ILi64EEESG_SG_EEENS_12float_e4m3_tENS5_IJlSB_lEEESI_SJ_NS4_8TiledMMAINS4_8MMA_AtomIJNS4_4SM904GMMA30MMA_64x64x32_F32E4M3E4M3_SS_TNILNSN_7ScaleInE1ELSP_1EEEEEENS4_6LayoutINS5_IJSB_SB_SB_EEENS5_IJNSA_ILi0EEESU_SU_EEEEENS5_IJNS4_10UnderscoreESX_SX_EEEEENS4_23SM90_TMA_LOAD_MULTICASTENS4_14ComposedLayoutINS4_7SwizzleILi2ELi4ELi3EEENS4_18smem_ptr_flag_bitsILi8EEENSS_INS5_IJNSA_ILi8EEESG_EEENS5_IJSG_SB_EEEEEEEvNS4_8identityENS4_13SM90_TMA_LOADES1A_vS1B_EENS_8epilogue10collective6detail29Sm90TmaWarpSpecializedAdapterINS1F_15DefaultEpilogueISI_SJ_SJ_NS1E_6thread17LinearCombinationISI_Li1EffLNS1J_9ScaleType4KindE0ELNS_15FloatRoundStyleE2ESI_EENS1_15EpilogueDefaultEEEEEvvEEEEvNT_6ParamsE,"a",@progbits
	.sectionflags	@""
	.align	4
.nv.constant0._ZN7cutlass13device_kernelINS_4gemm6kernel13GemmUniversalIN4cute5tupleIJiiiiEEENS1_10collective13CollectiveMmaINS1_37MainloopSm90TmaGmmaWarpSpecializedFP8ILi3ENS5_IJNS4_1CILi1EEENSA_ILi2EEESB_EEENS1_32KernelTmaWarpSpecializedPingpongEEENS5_IJNSA_ILi64EEESG_SG_EEENS_12float_e4m3_tENS5_IJlSB_lEEESI_SJ_NS4_8TiledMMAINS4_8MMA_AtomIJNS4_4SM904GMMA30MMA_64x64x32_F32E4M3E4M3_SS_TNILNSN_7ScaleInE1ELSP_1EEEEEENS4_6LayoutINS5_IJSB_SB_SB_EEENS5_IJNSA_ILi0EEESU_SU_EEEEENS5_IJNS4_10UnderscoreESX_SX_EEEEENS4_23SM90_TMA_LOAD_MULTICASTENS4_14ComposedLayoutINS4_7SwizzleILi2ELi4ELi3EEENS4_18smem_ptr_flag_bitsILi8EEENSS_INS5_IJNSA_ILi8EEESG_EEENS5_IJSG_SB_EEEEEEEvNS4_8identityENS4_13SM90_TMA_LOADES1A_vS1B_EENS_8epilogue10collective6detail29Sm90TmaWarpSpecializedAdapterINS1F_15DefaultEpilogueISI_SJ_SJ_NS1E_6thread17LinearCombinationISI_Li1EffLNS1J_9ScaleType4KindE0ELNS_15FloatRoundStyleE2ESI_EENS1_15EpilogueDefaultEEEEEvvEEEEvNT_6ParamsE:
	.zero		1664


//--------------------- SYMBOLS --------------------------

	.type		.nv.reservedSmem.offset0,@object
	.size		.nv.reservedSmem.offset0,0x4
